	.version 2.1
	.target sm_20
	// compiled with /usr/local/cuda3.1/cuda/open64/lib//be
	// nvopencc 3.1 built on 2010-06-07

	//-----------------------------------------------------------
	// Compiling /tmp/tmpxft_00001e45_00000000-7_histogram64.cpp3.i (/tmp/ccBI#.87Kv3T)
	//-----------------------------------------------------------

	//-----------------------------------------------------------
	// Options:
	//-----------------------------------------------------------
	//  Target:ptx, ISA:sm_20, Endian:little, Pointer Size:64
	//  -O3	(Optimization level)
	//  -g0	(Debug level)
	//  -m2	(Report advisories)
	//-----------------------------------------------------------

	.file	1	"<command-line>"
	.file	2	"/tmp/tmpxft_00001e45_00000000-6_histogram64.cudafe2.gpu"
	.file	3	"/usr/lib/gcc/x86_64-linux-gnu/4.4.3/include/stddef.h"
	.file	4	"/usr/local/cuda3.1/cuda/bin/../include/crt/device_runtime.h"
	.file	5	"/usr/local/cuda3.1/cuda/bin/../include/host_defines.h"
	.file	6	"/usr/local/cuda3.1/cuda/bin/../include/builtin_types.h"
	.file	7	"/usr/local/cuda3.1/cuda/bin/../include/device_types.h"
	.file	8	"/usr/local/cuda3.1/cuda/bin/../include/driver_types.h"
	.file	9	"/usr/local/cuda3.1/cuda/bin/../include/surface_types.h"
	.file	10	"/usr/local/cuda3.1/cuda/bin/../include/texture_types.h"
	.file	11	"/usr/local/cuda3.1/cuda/bin/../include/vector_types.h"
	.file	12	"/usr/local/cuda3.1/cuda/bin/../include/device_launch_parameters.h"
	.file	13	"/usr/local/cuda3.1/cuda/bin/../include/crt/storage_class.h"
	.file	14	"/usr/include/bits/types.h"
	.file	15	"/usr/include/time.h"
	.file	16	"/usr/local/cuda3.1/cuda/bin/../include/sm_11_atomic_functions.h"
	.file	17	"/home/andrew/repositories/gpuocelot/tests/cuda2.2/tests/histogram64/histogram64_kernel.cuh"
	.file	18	"/usr/local/cuda3.1/cuda/bin/../include/common_functions.h"
	.file	19	"/usr/local/cuda3.1/cuda/bin/../include/math_functions.h"
	.file	20	"/usr/local/cuda3.1/cuda/bin/../include/math_constants.h"
	.file	21	"/usr/local/cuda3.1/cuda/bin/../include/device_functions.h"
	.file	22	"/usr/local/cuda3.1/cuda/bin/../include/sm_12_atomic_functions.h"
	.file	23	"/usr/local/cuda3.1/cuda/bin/../include/sm_13_double_functions.h"
	.file	24	"/usr/local/cuda3.1/cuda/bin/../include/sm_20_atomic_functions.h"
	.file	25	"/usr/local/cuda3.1/cuda/bin/../include/sm_20_intrinsics.h"
	.file	26	"/usr/local/cuda3.1/cuda/bin/../include/surface_functions.h"
	.file	27	"/usr/local/cuda3.1/cuda/bin/../include/texture_fetch_functions.h"
	.file	28	"/usr/local/cuda3.1/cuda/bin/../include/math_functions_dbl_ptx3.h"


	.entry _Z17histogram64KernelPjS_i (
		.param .u64 __cudaparm__Z17histogram64KernelPjS_i_d_Result,
		.param .u64 __cudaparm__Z17histogram64KernelPjS_i_d_Data,
		.param .s32 __cudaparm__Z17histogram64KernelPjS_i_dataN)
	{
	.reg .u32 %r<76>;
	.reg .u64 %rd<26>;
	.reg .pred %p<7>;
	.shared .align 1 .b8 __cuda___cuda_local_var_26954_43_s_Hist20[4096];
	.loc	17	76	0
$LDWbegin__Z17histogram64KernelPjS_i:
	mov.u64 	%rd1, __cuda___cuda_local_var_26954_43_s_Hist20;
	.loc	17	93	0
	mov.u32 	%r1, %tid.x;
	cvt.u64.u32 	%rd2, %r1;
	mul.wide.u32 	%rd3, %r1, 4;
	add.u64 	%rd4, %rd1, %rd3;
	mov.u32 	%r2, 0;
	st.shared.u32 	[%rd4+0], %r2;
	mov.u32 	%r3, 0;
	st.shared.u32 	[%rd4+256], %r3;
	mov.u32 	%r4, 0;
	st.shared.u32 	[%rd4+512], %r4;
	mov.u32 	%r5, 0;
	st.shared.u32 	[%rd4+768], %r5;
	mov.u32 	%r6, 0;
	st.shared.u32 	[%rd4+1024], %r6;
	mov.u32 	%r7, 0;
	st.shared.u32 	[%rd4+1280], %r7;
	mov.u32 	%r8, 0;
	st.shared.u32 	[%rd4+1536], %r8;
	mov.u32 	%r9, 0;
	st.shared.u32 	[%rd4+1792], %r9;
	mov.u32 	%r10, 0;
	st.shared.u32 	[%rd4+2048], %r10;
	mov.u32 	%r11, 0;
	st.shared.u32 	[%rd4+2304], %r11;
	mov.u32 	%r12, 0;
	st.shared.u32 	[%rd4+2560], %r12;
	mov.u32 	%r13, 0;
	st.shared.u32 	[%rd4+2816], %r13;
	mov.u32 	%r14, 0;
	st.shared.u32 	[%rd4+3072], %r14;
	mov.u32 	%r15, 0;
	st.shared.u32 	[%rd4+3328], %r15;
	mov.u32 	%r16, 0;
	st.shared.u32 	[%rd4+3584], %r16;
	mov.u32 	%r17, 0;
	st.shared.u32 	[%rd4+3840], %r17;
	.loc	17	95	0
	bar.sync 	0;
	.loc	17	102	0
	cvt.s32.u32 	%r18, %ntid.x;
	cvt.s32.u32 	%r19, %ctaid.x;
	mul24.lo.s32 	%r20, %r19, %r18;
	add.u32 	%r21, %r20, %r1;
	mov.s32 	%r22, %r21;
	ld.param.s32 	%r23, [__cudaparm__Z17histogram64KernelPjS_i_dataN];
	setp.le.s32 	%p1, %r23, %r21;
	@%p1 bra 	$Lt_0_4866;
	and.b32 	%r24, %r1, 15;
	and.b32 	%r25, %r1, -64;
	shl.b32 	%r26, %r1, 26;
	shr.u32 	%r27, %r26, 30;
	cvt.s32.u32 	%r28, %nctaid.x;
	mul24.lo.s32 	%r29, %r18, %r28;
	shl.b32 	%r30, %r24, 2;
	cvt.s64.s32 	%rd5, %r29;
	or.b32 	%r31, %r25, %r30;
	ld.param.u64 	%rd6, [__cudaparm__Z17histogram64KernelPjS_i_d_Data];
	cvt.s64.s32 	%rd7, %r21;
	mul.wide.s32 	%rd8, %r21, 4;
	add.u64 	%rd9, %rd6, %rd8;
	mul.wide.s32 	%rd10, %r29, 4;
	or.b32 	%r32, %r27, %r31;
$Lt_0_5378:
 //<loop> Loop body line 103
	.loc	17	103	0
	ld.global.u32 	%r33, [%rd9+0];
	.loc	17	104	0
	shl.b32 	%r34, %r33, 24;
	shr.u32 	%r35, %r34, 26;
	mov.s32 	%r36, 64;
	mul24.lo.s32 	%r37, %r35, %r36;
	add.s32 	%r38, %r37, %r32;
	cvt.s64.s32 	%rd11, %r38;
	add.u64 	%rd12, %rd11, %rd1;
	ld.shared.u8 	%r39, [%rd12+0];
	add.u32 	%r40, %r39, 1;
	st.shared.u8 	[%rd12+0], %r40;
	.loc	17	105	0
	shl.b32 	%r41, %r33, 16;
	shr.u32 	%r42, %r41, 26;
	mov.s32 	%r43, 64;
	mul24.lo.s32 	%r44, %r42, %r43;
	add.s32 	%r45, %r44, %r32;
	cvt.s64.s32 	%rd13, %r45;
	add.u64 	%rd14, %rd13, %rd1;
	ld.shared.u8 	%r46, [%rd14+0];
	add.u32 	%r47, %r46, 1;
	st.shared.u8 	[%rd14+0], %r47;
	.loc	17	106	0
	shl.b32 	%r48, %r33, 8;
	shr.u32 	%r49, %r48, 26;
	mov.s32 	%r50, 64;
	mul24.lo.s32 	%r51, %r49, %r50;
	add.s32 	%r52, %r51, %r32;
	cvt.s64.s32 	%rd15, %r52;
	add.u64 	%rd16, %rd15, %rd1;
	ld.shared.u8 	%r53, [%rd16+0];
	add.u32 	%r54, %r53, 1;
	st.shared.u8 	[%rd16+0], %r54;
	.loc	17	107	0
	shr.u32 	%r55, %r33, 26;
	mov.s32 	%r56, 64;
	mul24.lo.s32 	%r57, %r55, %r56;
	add.s32 	%r58, %r57, %r32;
	cvt.s64.s32 	%rd17, %r58;
	add.u64 	%rd18, %rd17, %rd1;
	ld.shared.u8 	%r59, [%rd18+0];
	add.u32 	%r60, %r59, 1;
	st.shared.u8 	[%rd18+0], %r60;
	add.s32 	%r22, %r29, %r22;
	add.u64 	%rd9, %rd9, %rd10;
	setp.lt.s32 	%p2, %r22, %r23;
	@%p2 bra 	$Lt_0_5378;
$Lt_0_4866:
	.loc	17	110	0
	bar.sync 	0;
	mov.u32 	%r61, 63;
	setp.gt.u32 	%p3, %r1, %r61;
	@%p3 bra 	$Lt_0_5890;
	.loc	17	125	0
	and.b32 	%r62, %r1, 15;
	mul.lo.u32 	%r63, %r62, 4;
	mov.s32 	%r64, 64;
	mul24.lo.s32 	%r65, %r1, %r64;
	mov.s32 	%r66, 0;
	mov.u32 	%r67, 0;
$Lt_0_6914:
 //<loop> Loop body line 125, nesting depth: 1, iterations: 64
	.loc	17	126	0
	add.s32 	%r68, %r65, %r63;
	cvt.s64.s32 	%rd19, %r68;
	add.u64 	%rd20, %rd19, %rd1;
	ld.shared.u8 	%r69, [%rd20+0];
	add.u32 	%r67, %r69, %r67;
	mov.s32 	%r70, 0;
	add.s32 	%r71, %r63, 1;
	mov.s32 	%r72, 63;
	setp.eq.s32 	%p4, %r63, %r72;
	selp.s32 	%r63, %r70, %r71, %p4;
	add.s32 	%r66, %r66, 1;
	mov.u32 	%r73, 64;
	setp.ne.s32 	%p5, %r66, %r73;
	@%p5 bra 	$Lt_0_6914;
	.loc	16	109	0
	ld.param.u64 	%rd21, [__cudaparm__Z17histogram64KernelPjS_i_d_Result];
	cvt.s64.s32 	%rd22, %r1;
	mul.wide.s32 	%rd23, %r1, 4;
	add.u64 	%rd24, %rd21, %rd23;
	atom.global.add.u32 	%r74, [%rd24], %r67;
$Lt_0_5890:
	.loc	17	136	0
	exit;
$LDWend__Z17histogram64KernelPjS_i:
	} // _Z17histogram64KernelPjS_i

	.entry _Z22mergeHistogram64KernelPjS_j (
		.param .u64 __cudaparm__Z22mergeHistogram64KernelPjS_j_d_Histogram,
		.param .u64 __cudaparm__Z22mergeHistogram64KernelPjS_j_d_PartialHistograms,
		.param .u32 __cudaparm__Z22mergeHistogram64KernelPjS_j_blockN)
	{
	.reg .u32 %r<27>;
	.reg .u64 %rd<18>;
	.reg .pred %p<7>;
	.shared .align 4 .b8 __cuda___cuda_local_var_27017_42_data4140[1024];
	.loc	17	150	0
$LDWbegin__Z22mergeHistogram64KernelPjS_j:
	.loc	17	155	0
	mov.u32 	%r1, %tid.x;
	ld.param.u32 	%r2, [__cudaparm__Z22mergeHistogram64KernelPjS_j_blockN];
	setp.ge.u32 	%p1, %r1, %r2;
	@%p1 bra 	$Lt_1_6914;
	sub.u32 	%r3, %r2, %r1;
	add.u32 	%r4, %r3, 255;
	shr.s32 	%r5, %r4, 31;
	mov.s32 	%r6, 255;
	and.b32 	%r7, %r5, %r6;
	add.s32 	%r8, %r7, %r4;
	shr.s32 	%r9, %r8, 8;
	cvt.u64.u32 	%rd1, %ctaid.x;
	cvt.u32.u64 	%r10, %rd1;
	mul.lo.u32 	%r11, %r1, 64;
	mul.lo.u32 	%r12, %r2, 64;
	add.u32 	%r13, %r10, %r11;
	ld.param.u64 	%rd2, [__cudaparm__Z22mergeHistogram64KernelPjS_j_d_PartialHistograms];
	mov.u32 	%r14, 0;
	mov.s32 	%r15, %r9;
$Lt_1_4354:
 //<loop> Loop body line 155, nesting depth: 1, estimated iterations: unknown
	.loc	17	156	0
	cvt.u64.u32 	%rd3, %r13;
	mul.wide.u32 	%rd4, %r13, 4;
	add.u64 	%rd5, %rd2, %rd4;
	ld.global.u32 	%r16, [%rd5+0];
	add.u32 	%r14, %r16, %r14;
	add.u32 	%r11, %r11, 16384;
	add.u32 	%r13, %r13, 16384;
	setp.lt.u32 	%p2, %r11, %r12;
	@%p2 bra 	$Lt_1_4354;
	bra.uni 	$Lt_1_3842;
$Lt_1_6914:
	mov.u32 	%r14, 0;
$Lt_1_3842:
	mov.u64 	%rd6, __cuda___cuda_local_var_27017_42_data4140;
	.loc	17	157	0
	cvt.u64.u32 	%rd7, %r1;
	mul.wide.u32 	%rd8, %r1, 4;
	add.u64 	%rd9, %rd6, %rd8;
	st.shared.u32 	[%rd9+0], %r14;
	mov.u32 	%r17, 128;
$Lt_1_5378:
 //<loop> Loop body line 157, nesting depth: 1, estimated iterations: unknown
	.loc	17	160	0
	bar.sync 	0;
	setp.ge.u32 	%p3, %r1, %r17;
	@%p3 bra 	$Lt_1_5634;
 //<loop> Part of loop body line 157, head labeled $Lt_1_5378
	.loc	17	162	0
	ld.shared.u32 	%r18, [%rd9+0];
	add.u32 	%r19, %r1, %r17;
	cvt.u64.u32 	%rd10, %r19;
	mul.wide.u32 	%rd11, %r19, 4;
	add.u64 	%rd12, %rd6, %rd11;
	ld.shared.u32 	%r20, [%rd12+0];
	add.u32 	%r21, %r18, %r20;
	st.shared.u32 	[%rd9+0], %r21;
$Lt_1_5634:
 //<loop> Part of loop body line 157, head labeled $Lt_1_5378
	.loc	17	159	0
	shr.u32 	%r17, %r17, 1;
	mov.u32 	%r22, 0;
	setp.ne.u32 	%p4, %r17, %r22;
	@%p4 bra 	$Lt_1_5378;
	mov.u32 	%r23, 0;
	setp.ne.u32 	%p5, %r1, %r23;
	@%p5 bra 	$Lt_1_6402;
	.loc	17	166	0
	ld.shared.u32 	%r24, [__cuda___cuda_local_var_27017_42_data4140+0];
	ld.param.u64 	%rd13, [__cudaparm__Z22mergeHistogram64KernelPjS_j_d_Histogram];
	cvt.u64.u32 	%rd14, %ctaid.x;
	mov.s32 	%r25, %ctaid.x;
	mul.wide.u32 	%rd15, %r25, 4;
	add.u64 	%rd16, %rd13, %rd15;
	st.global.u32 	[%rd16+0], %r24;
$Lt_1_6402:
	.loc	17	167	0
	exit;
$LDWend__Z22mergeHistogram64KernelPjS_j:
	} // _Z22mergeHistogram64KernelPjS_j



// ===== COMPILED SASS (sm_100) =====

	.target	sm_100

	.elftype	@"ET_EXEC"


//--------------------- .note.nv.tkinfo           --------------------------
	.section	.note.nv.tkinfo,"",@"SHT_NOTE"
	.sectionflags	@"SHF_NOTE_NV_TKINFO"
	.tkinfo
        /*0018*/ 	.word	0x00000002
        /*0030*/ 	.string	""
        /*0030*/ 	.string	"ptxas"
        /*0030*/ 	.string	"Cuda compilation tools, release 13.0, V13.0.88"
        /*0030*/ 	.string	"Build cuda_13.0.r13.0/compiler.36424714_0"
        /*0030*/ 	.string	"-arch sm_100 "



//--------------------- .note.nv.cuinfo           --------------------------
	.section	.note.nv.cuinfo,"",@"SHT_NOTE"
	.sectionflags	@"SHF_NOTE_NV_CUINFO"
        /*0018*/ 	.short	0x0002
        /*001a*/ 	.short	0x0014
        /*001c*/ 	.short	0x0082
	.zero		2


//--------------------- .nv.info                  --------------------------
	.section	.nv.info,"",@"SHT_CUDA_INFO"
	.align	4


	//----- nvinfo : EIATTR_REGCOUNT
	.align		4
        /*0000*/ 	.byte	0x04, 0x2f
        /*0002*/ 	.short	(.L_1 - .L_0)
	.align		4
.L_0:
        /*0004*/ 	.word	index@(_Z17histogram64KernelPjS_i)
        /*0008*/ 	.word	0x00000020


	//----- nvinfo : EIATTR_FRAME_SIZE
	.align		4
.L_1:
        /*000c*/ 	.byte	0x04, 0x11
        /*000e*/ 	.short	(.L_3 - .L_2)
	.align		4
.L_2:
        /*0010*/ 	.word	index@(_Z17histogram64KernelPjS_i)
        /*0014*/ 	.word	0x00000000


	//----- nvinfo : EIATTR_REGCOUNT
	.align		4
.L_3:
        /*0018*/ 	.byte	0x04, 0x2f
        /*001a*/ 	.short	(.L_5 - .L_4)
	.align		4
.L_4:
        /*001c*/ 	.word	index@(_Z22mergeHistogram64KernelPjS_j)
        /*0020*/ 	.word	0x00000013


	//----- nvinfo : EIATTR_FRAME_SIZE
	.align		4
.L_5:
        /*0024*/ 	.byte	0x04, 0x11
        /*0026*/ 	.short	(.L_7 - .L_6)
	.align		4
.L_6:
        /*0028*/ 	.word	index@(_Z22mergeHistogram64KernelPjS_j)
        /*002c*/ 	.word	0x00000000


	//----- nvinfo : EIATTR_MIN_STACK_SIZE
	.align		4
.L_7:
        /*0030*/ 	.byte	0x04, 0x12
        /*0032*/ 	.short	(.L_9 - .L_8)
	.align		4
.L_8:
        /*0034*/ 	.word	index@(_Z22mergeHistogram64KernelPjS_j)
        /*0038*/ 	.word	0x00000000


	//----- nvinfo : EIATTR_MIN_STACK_SIZE
	.align		4
.L_9:
        /*003c*/ 	.byte	0x04, 0x12
        /*003e*/ 	.short	(.L_11 - .L_10)
	.align		4
.L_10:
        /*0040*/ 	.word	index@(_Z17histogram64KernelPjS_i)
        /*0044*/ 	.word	0x00000000
.L_11:


//--------------------- .nv.compat                --------------------------
	.section	.nv.compat,"",@"SHT_CUDA_COMPAT_INFO"
	.align	4
        /*0000*/ 	.byte	0x02, 0x09, 0x00, 0x00, 0x02, 0x02, 0x01, 0x00, 0x02, 0x05, 0x05, 0x00, 0x03, 0x07, 0x01, 0x01
        /*0010*/ 	.byte	0x02, 0x03, 0x00, 0x00, 0x02, 0x06, 0x01, 0x00, 0x04, 0x0b, 0x08, 0x00, 0x09, 0x00, 0x00, 0x00
        /*0020*/ 	.byte	0x00, 0x00, 0x00, 0x00


//--------------------- .nv.info._Z22mergeHistogram64KernelPjS_j --------------------------
	.section	.nv.info._Z22mergeHistogram64KernelPjS_j,"",@"SHT_CUDA_INFO"
	.sectionflags	@""
	.align	4


	//----- nvinfo : EIATTR_CUDA_API_VERSION
	.align		4
        /*0000*/ 	.byte	0x04, 0x37
        /*0002*/ 	.short	(.L_13 - .L_12)
.L_12:
        /*0004*/ 	.word	0x00000082


	//----- nvinfo : EIATTR_KPARAM_INFO
	.align		4
.L_13:
        /*0008*/ 	.byte	0x04, 0x17
        /*000a*/ 	.short	(.L_15 - .L_14)
.L_14:
        /*000c*/ 	.word	0x00000000
        /*0010*/ 	.short	0x0002
        /*0012*/ 	.short	0x0010
        /*0014*/ 	.byte	0x00, 0xf0, 0x11, 0x00


	//----- nvinfo : EIATTR_KPARAM_INFO
	.align		4
.L_15:
        /*0018*/ 	.byte	0x04, 0x17
        /*001a*/ 	.short	(.L_17 - .L_16)
.L_16:
        /*001c*/ 	.word	0x00000000
        /*0020*/ 	.short	0x0001
        /*0022*/ 	.short	0x0008
        /*0024*/ 	.byte	0x00, 0xf0, 0x21, 0x00


	//----- nvinfo : EIATTR_KPARAM_INFO
	.align		4
.L_17:
        /*0028*/ 	.byte	0x04, 0x17
        /*002a*/ 	.short	(.L_19 - .L_18)
.L_18:
        /*002c*/ 	.word	0x00000000
        /*0030*/ 	.short	0x0000
        /*0032*/ 	.short	0x0000
        /*0034*/ 	.byte	0x00, 0xf0, 0x21, 0x00


	//----- nvinfo : EIATTR_SPARSE_MMA_MASK
	.align		4
.L_19:
        /*0038*/ 	.byte	0x03, 0x50
        /*003a*/ 	.short	0x0000


	//----- nvinfo : EIATTR_MAXREG_COUNT
	.align		4
        /*003c*/ 	.byte	0x03, 0x1b
        /*003e*/ 	.short	0x00ff


	//----- nvinfo : EIATTR_NUM_BARRIERS
	.align		4
        /*0040*/ 	.byte	0x02, 0x4c
        /*0042*/ 	.byte	0x01
	.zero		1


	//----- nvinfo : EIATTR_MERCURY_ISA_VERSION
	.align		4
        /*0044*/ 	.byte	0x03, 0x5f
        /*0046*/ 	.short	0x0101


	//----- nvinfo : EIATTR_VRC_CTA_INIT_COUNT
	.align		4
        /*0048*/ 	.byte	0x02, 0x4a
	.zero		1
	.zero		1


	//----- nvinfo : EIATTR_EXIT_INSTR_OFFSETS
	.align		4
        /*004c*/ 	.byte	0x04, 0x1c
        /*004e*/ 	.short	(.L_21 - .L_20)


	//   ....[0]....
.L_20:
        /*0050*/ 	.word	0x00000590


	//   ....[1]....
        /*0054*/ 	.word	0x00000620


	//----- nvinfo : EIATTR_CRS_STACK_SIZE
	.align		4
.L_21:
        /*0058*/ 	.byte	0x04, 0x1e
        /*005a*/ 	.short	(.L_23 - .L_22)
.L_22:
        /*005c*/ 	.word	0x00000000


	//----- nvinfo : EIATTR_CBANK_PARAM_SIZE
	.align		4
.L_23:
        /*0060*/ 	.byte	0x03, 0x19
        /*0062*/ 	.short	0x0014


	//----- nvinfo : EIATTR_PARAM_CBANK
	.align		4
        /*0064*/ 	.byte	0x04, 0x0a
        /*0066*/ 	.short	(.L_25 - .L_24)
	.align		4
.L_24:
        /*0068*/ 	.word	index@(.nv.constant0._Z22mergeHistogram64KernelPjS_j)
        /*006c*/ 	.short	0x0380
        /*006e*/ 	.short	0x0014


	//----- nvinfo : EIATTR_SW_WAR
	.align		4
.L_25:
        /*0070*/ 	.byte	0x04, 0x36
        /*0072*/ 	.short	(.L_27 - .L_26)
.L_26:
        /*0074*/ 	.word	0x00000008
.L_27:


//--------------------- .nv.info._Z17histogram64KernelPjS_i --------------------------
	.section	.nv.info._Z17histogram64KernelPjS_i,"",@"SHT_CUDA_INFO"
	.sectionflags	@""
	.align	4


	//----- nvinfo : EIATTR_CUDA_API_VERSION
	.align		4
        /*0000*/ 	.byte	0x04, 0x37
        /*0002*/ 	.short	(.L_29 - .L_28)
.L_28:
        /*0004*/ 	.word	0x00000082


	//----- nvinfo : EIATTR_KPARAM_INFO
	.align		4
.L_29:
        /*0008*/ 	.byte	0x04, 0x17
        /*000a*/ 	.short	(.L_31 - .L_30)
.L_30:
        /*000c*/ 	.word	0x00000000
        /*0010*/ 	.short	0x0002
        /*0012*/ 	.short	0x0010
        /*0014*/ 	.byte	0x00, 0xf0, 0x11, 0x00


	//----- nvinfo : EIATTR_KPARAM_INFO
	.align		4
.L_31:
        /*0018*/ 	.byte	0x04, 0x17
        /*001a*/ 	.short	(.L_33 - .L_32)
.L_32:
        /*001c*/ 	.word	0x00000000
        /*0020*/ 	.short	0x0001
        /*0022*/ 	.short	0x0008
        /*0024*/ 	.byte	0x00, 0xf0, 0x21, 0x00


	//----- nvinfo : EIATTR_KPARAM_INFO
	.align		4
.L_33:
        /*0028*/ 	.byte	0x04, 0x17
        /*002a*/ 	.short	(.L_35 - .L_34)
.L_34:
        /*002c*/ 	.word	0x00000000
        /*0030*/ 	.short	0x0000
        /*0032*/ 	.short	0x0000
        /*0034*/ 	.byte	0x00, 0xf0, 0x21, 0x00


	//----- nvinfo : EIATTR_SPARSE_MMA_MASK
	.align		4
.L_35:
        /*0038*/ 	.byte	0x03, 0x50
        /*003a*/ 	.short	0x0000


	//----- nvinfo : EIATTR_MAXREG_COUNT
	.align		4
        /*003c*/ 	.byte	0x03, 0x1b
        /*003e*/ 	.short	0x00ff


	//----- nvinfo : EIATTR_NUM_BARRIERS
	.align		4
        /*0040*/ 	.byte	0x02, 0x4c
        /*0042*/ 	.byte	0x01
	.zero		1


	//----- nvinfo : EIATTR_MERCURY_ISA_VERSION
	.align		4
        /*0044*/ 	.byte	0x03, 0x5f
        /*0046*/ 	.short	0x0101


	//----- nvinfo : EIATTR_VRC_CTA_INIT_COUNT
	.align		4
        /*0048*/ 	.byte	0x02, 0x4a
	.zero		1
	.zero		1


	//----- nvinfo : EIATTR_EXIT_INSTR_OFFSETS
	.align		4
        /*004c*/ 	.byte	0x04, 0x1c
        /*004e*/ 	.short	(.L_37 - .L_36)


	//   ....[0]....
.L_36:
        /*0050*/ 	.word	0x000004e0


	//   ....[1]....
        /*0054*/ 	.word	0x00001b20


	//----- nvinfo : EIATTR_CRS_STACK_SIZE
	.align		4
.L_37:
        /*0058*/ 	.byte	0x04, 0x1e
        /*005a*/ 	.short	(.L_39 - .L_38)
.L_38:
        /*005c*/ 	.word	0x00000000


	//----- nvinfo : EIATTR_CBANK_PARAM_SIZE
	.align		4
.L_39:
        /*0060*/ 	.byte	0x03, 0x19
        /*0062*/ 	.short	0x0014


	//----- nvinfo : EIATTR_PARAM_CBANK
	.align		4
        /*0064*/ 	.byte	0x04, 0x0a
        /*0066*/ 	.short	(.L_41 - .L_40)
	.align		4
.L_40:
        /*0068*/ 	.word	index@(.nv.constant0._Z17histogram64KernelPjS_i)
        /*006c*/ 	.short	0x0380
        /*006e*/ 	.short	0x0014


	//----- nvinfo : EIATTR_SW_WAR
	.align		4
.L_41:
        /*0070*/ 	.byte	0x04, 0x36
        /*0072*/ 	.short	(.L_43 - .L_42)
.L_42:
        /*0074*/ 	.word	0x00000008
.L_43:


//--------------------- .nv.callgraph             --------------------------
	.section	.nv.callgraph,"",@"SHT_CUDA_CALLGRAPH"
	.align	4
	.sectionentsize	8
	.align		4
        /*0000*/ 	.word	0x00000000
	.align		4
        /*0004*/ 	.word	0xffffffff
	.align		4
        /*0008*/ 	.word	0x00000000
	.align		4
        /*000c*/ 	.word	0xfffffffe
	.align		4
        /*0010*/ 	.word	0x00000000
	.align		4
        /*0014*/ 	.word	0xfffffffd
	.align		4
        /*0018*/ 	.word	0x00000000
	.align		4
        /*001c*/ 	.word	0xfffffffc


//--------------------- .text._Z22mergeHistogram64KernelPjS_j --------------------------
	.section	.text._Z22mergeHistogram64KernelPjS_j,"ax",@progbits
	.align	128
.text._Z22mergeHistogram64KernelPjS_j:
        .type           _Z22mergeHistogram64KernelPjS_j,@function
        .size           _Z22mergeHistogram64KernelPjS_j,(.L_x_14 - _Z22mergeHistogram64KernelPjS_j)
        .other          _Z22mergeHistogram64KernelPjS_j,@"STO_CUDA_ENTRY STV_DEFAULT"
_Z22mergeHistogram64KernelPjS_j:
[----:B------:R-:W-:Y:S01]  /*0000*/  LDC R1, c[0x0][0x37c] ;  /* 0x0000df00ff017b82 */ /* 0x000fe20000000800 */
[----:B------:R-:W0:Y:S07]  /*0010*/  S2R R0, SR_TID.X ;  /* 0x0000000000007919 */ /* 0x000e2e0000002100 */
[----:B------:R-:W0:Y:S01]  /*0020*/  LDC R3, c[0x0][0x390] ;  /* 0x0000e400ff037b82 */ /* 0x000e220000000800 */
[----:B------:R-:W1:Y:S01]  /*0030*/  LDCU.64 UR6, c[0x0][0x358] ;  /* 0x00006b00ff0677ac */ /* 0x000e620008000a00 */
[----:B------:R-:W-:Y:S01]  /*0040*/  BSSY.RECONVERGENT B0, `(.L_x_0) ;  /* 0x0000042000007945 */ /* 0x000fe20003800200 */
[----:B0-----:R-:W-:-:S13]  /*0050*/  ISETP.GE.U32.AND P0, PT, R0, R3, PT ;  /* 0x000000030000720c */ /* 0x001fda0003f06070 */
[----:B-1----:R-:W-:Y:S05]  /*0060*/  @P0 BRA `(.L_x_1) ;  /* 0x0000000000f80947 */ /* 0x002fea0003800000 */
[----:B------:R-:W-:Y:S01]  /*0070*/  IMAD.SHL.U32 R4, R3, 0x40, RZ ;  /* 0x0000004003047824 */ /* 0x000fe200078e00ff */
[----:B------:R-:W0:Y:S01]  /*0080*/  S2UR UR4, SR_CTAID.X ;  /* 0x00000000000479c3 */ /* 0x000e220000002500 */
[----:B------:R-:W-:-:S05]  /*0090*/  IMAD.SHL.U32 R5, R0, 0x40, RZ ;  /* 0x0000004000057824 */ /* 0x000fca00078e00ff */
[----:B------:R-:W-:-:S13]  /*00a0*/  ISETP.GE.U32.AND P2, PT, R5, R4, PT ;  /* 0x000000040500720c */ /* 0x000fda0003f46070 */
[----:B------:R-:W1:Y:S01]  /*00b0*/  @P2 LDC.64 R6, c[0x0][0x388] ;  /* 0x0000e200ff062b82 */ /* 0x000e620000000a00 */
[----:B0-----:R-:W-:-:S05]  /*00c0*/  IADD3 R2, PT, PT, R5, UR4, RZ ;  /* 0x0000000405027c10 */ /* 0x001fca000fffe0ff */
[----:B-1----:R-:W-:-:S06]  /*00d0*/  @P2 IMAD.WIDE.U32 R6, R2, 0x4, R6 ;  /* 0x0000000402062825 */ /* 0x002fcc00078e0006 */
[----:B------:R-:W2:Y:S01]  /*00e0*/  @P2 LDG.E R6, desc[UR6][R6.64] ;  /* 0x0000000606062981 */ /* 0x000ea2000c1e1900 */
[----:B------:R-:W-:Y:S01]  /*00f0*/  @P2 VIADD R5, R5, 0x4000 ;  /* 0x0000400005052836 */ /* 0x000fe20000000000 */
[----:B------:R-:W-:Y:S01]  /*0100*/  BSSY.RECONVERGENT B1, `(.L_x_2) ;  /* 0x000001d000017945 */ /* 0x000fe20003800200 */
[----:B------:R-:W-:Y:S01]  /*0110*/  PLOP3.LUT P0, PT, P2, PT, PT, 0x8, 0x80 ;  /* 0x000000000080781c */ /* 0x000fe2000170e170 */
[----:B------:R-:W-:Y:S02]  /*0120*/  @P2 VIADD R2, R2, 0x4000 ;  /* 0x0000400002022836 */ /* 0x000fe40000000000 */
[C---:B------:R-:W-:Y:S01]  /*0130*/  IMAD.IADD R3, R4.reuse, 0x1, -R5 ;  /* 0x0000000104037824 */ /* 0x040fe200078e0a05 */
[----:B------:R-:W-:-:S04]  /*0140*/  ISETP.GT.U32.AND P1, PT, R4, R5, PT ;  /* 0x000000050400720c */ /* 0x000fc80003f24070 */
[----:B------:R-:W-:Y:S01]  /*0150*/  ISETP.LE.U32.OR P1, PT, R3, 0xc000, !P1 ;  /* 0x0000c0000300780c */ /* 0x000fe20004f23470 */
[----:B------:R-:W-:-:S05]  /*0160*/  HFMA2 R3, -RZ, RZ, 0, 0 ;  /* 0x00000000ff037431 */ /* 0x000fca00000001ff */
[----:B--2---:R-:W-:-:S07]  /*0170*/  @P2 IMAD.IADD R3, R3, 0x1, R6 ;  /* 0x0000000103032824 */ /* 0x004fce00078e0206 */
[----:B------:R-:W-:Y:S05]  /*0180*/  @P1 BRA `(.L_x_3) ;  /* 0x0000000000501947 */ /* 0x000fea0003800000 */
[----:B------:R-:W0:Y:S01]  /*0190*/  LDC.64 R6, c[0x0][0x388] ;  /* 0x0000e200ff067b82 */ /* 0x000e220000000a00 */
[----:B------:R-:W-:Y:S02]  /*01a0*/  PLOP3.LUT P0, PT, PT, PT, PT, 0x8, 0x80 ;  /* 0x000000000080781c */ /* 0x000fe40003f0e170 */
[----:B------:R-:W-:-:S11]  /*01b0*/  IADD3 R16, PT, PT, R4, -0xc000, RZ ;  /* 0xffff400004107810 */ /* 0x000fd60007ffe0ff */
.L_x_4:
[C---:B------:R-:W-:Y:S01]  /*01c0*/  VIADD R11, R2.reuse, 0x4000 ;  /* 0x00004000020b7836 */ /* 0x040fe20000000000 */
[C---:B------:R-:W-:Y:S01]  /*01d0*/  IADD3 R15, PT, PT, R2.reuse, 0xc000, RZ ;  /* 0x0000c000020f7810 */ /* 0x040fe20007ffe0ff */
[----:B0-----:R-:W-:-:S04]  /*01e0*/  IMAD.WIDE.U32 R8, R2, 0x4, R6 ;  /* 0x0000000402087825 */ /* 0x001fc800078e0006 */
[----:B------:R-:W-:Y:S02]  /*01f0*/  VIADD R13, R2, 0x8000 ;  /* 0x00008000020d7836 */ /* 0x000fe40000000000 */
[--C-:B------:R-:W-:Y:S01]  /*0200*/  IMAD.WIDE.U32 R10, R11, 0x4, R6.reuse ;  /* 0x000000040b0a7825 */ /* 0x100fe200078e0006 */
[----:B------:R-:W2:Y:S03]  /*0210*/  LDG.E R8, desc[UR6][R8.64] ;  /* 0x0000000608087981 */ /* 0x000ea6000c1e1900 */
[--C-:B------:R-:W-:Y:S02]  /*0220*/  IMAD.WIDE.U32 R12, R13, 0x4, R6.reuse ;  /* 0x000000040d0c7825 */ /* 0x100fe400078e0006 */
[----:B------:R-:W2:Y:S02]  /*0230*/  LDG.E R10, desc[UR6][R10.64] ;  /* 0x000000060a0a7981 */ /* 0x000ea4000c1e1900 */
[----:B------:R-:W-:-:S02]  /*0240*/  IMAD.WIDE.U32 R14, R15, 0x4, R6 ;  /* 0x000000040f0e7825 */ /* 0x000fc400078e0006 */
[----:B------:R-:W3:Y:S04]  /*0250*/  LDG.E R12, desc[UR6][R12.64] ;  /* 0x000000060c0c7981 */ /* 0x000ee8000c1e1900 */
[----:B------:R-:W3:Y:S01]  /*0260*/  LDG.E R14, desc[UR6][R14.64] ;  /* 0x000000060e0e7981 */ /* 0x000ee2000c1e1900 */
[----:B------:R-:W-:-:S05]  /*0270*/  VIADD R5, R5, 0x10000 ;  /* 0x0001000005057836 */ /* 0x000fca0000000000 */
[----:B------:R-:W-:Y:S01]  /*0280*/  ISETP.GE.U32.AND P1, PT, R5, R16, PT ;  /* 0x000000100500720c */ /* 0x000fe20003f26070 */
[----:B------:R-:W-:Y:S01]  /*0290*/  VIADD R2, R2, 0x10000 ;  /* 0x0001000002027836 */ /* 0x000fe20000000000 */
[----:B--2---:R-:W-:-:S04]  /*02a0*/  IADD3 R3, PT, PT, R10, R8, R3 ;  /* 0x000000080a037210 */ /* 0x004fc80007ffe003 */
[----:B---3--:R-:W-:-:S07]  /*02b0*/  IADD3 R3, PT, PT, R14, R12, R3 ;  /* 0x0000000c0e037210 */ /* 0x008fce0007ffe003 */
[----:B------:R-:W-:Y:S05]  /*02c0*/  @!P1 BRA `(.L_x_4) ;  /* 0xfffffffc00bc9947 */ /* 0x000fea000383ffff */
.L_x_3:
[----:B------:R-:W-:Y:S05]  /*02d0*/  BSYNC.RECONVERGENT B1 ;  /* 0x0000000000017941 */ /* 0x000fea0003800200 */
.L_x_2:
[CC--:B------:R-:W-:Y:S01]  /*02e0*/  ISETP.GT.U32.AND P1, PT, R4.reuse, R5.reuse, PT ;  /* 0x000000050400720c */ /* 0x0c0fe20003f24070 */
[----:B------:R-:W-:Y:S01]  /*02f0*/  BSSY.RECONVERGENT B1, `(.L_x_5) ;  /* 0x000000e000017945 */ /* 0x000fe20003800200 */
[----:B------:R-:W-:-:S04]  /*0300*/  IADD3 R6, PT, PT, R4, -R5, RZ ;  /* 0x8000000504067210 */ /* 0x000fc80007ffe0ff */
[----:B------:R-:W-:-:S13]  /*0310*/  ISETP.LE.U32.OR P1, PT, R6, 0x4000, !P1 ;  /* 0x000040000600780c */ /* 0x000fda0004f23470 */
[----:B------:R-:W-:Y:S05]  /*0320*/  @P1 BRA `(.L_x_6) ;  /* 0x0000000000281947 */ /* 0x000fea0003800000 */
[----:B------:R-:W0:Y:S01]  /*0330*/  LDC.64 R6, c[0x0][0x388] ;  /* 0x0000e200ff067b82 */ /* 0x000e220000000a00 */
[C---:B------:R-:W-:Y:S02]  /*0340*/  VIADD R11, R2.reuse, 0x4000 ;  /* 0x00004000020b7836 */ /* 0x040fe40000000000 */
[----:B0-----:R-:W-:-:S04]  /*0350*/  IMAD.WIDE.U32 R8, R2, 0x4, R6 ;  /* 0x0000000402087825 */ /* 0x001fc800078e0006 */
[----:B------:R-:W-:Y:S02]  /*0360*/  IMAD.WIDE.U32 R6, R11, 0x4, R6 ;  /* 0x000000040b067825 */ /* 0x000fe400078e0006 */
[----:B------:R-:W2:Y:S04]  /*0370*/  LDG.E R8, desc[UR6][R8.64] ;  /* 0x0000000608087981 */ /* 0x000ea8000c1e1900 */
[----:B------:R-:W2:Y:S01]  /*0380*/  LDG.E R6, desc[UR6][R6.64] ;  /* 0x0000000606067981 */ /* 0x000ea2000c1e1900 */
[----:B------:R-:W-:Y:S01]  /*0390*/  PLOP3.LUT P0, PT, PT, PT, PT, 0x8, 0x80 ;  /* 0x000000000080781c */ /* 0x000fe20003f0e170 */
[----:B------:R-:W-:Y:S01]  /*03a0*/  VIADD R5, R5, 0x8000 ;  /* 0x0000800005057836 */ /* 0x000fe20000000000 */
[----:B------:R-:W-:Y:S02]  /*03b0*/  IADD3 R2, PT, PT, R2, 0x8000, RZ ;  /* 0x0000800002027810 */ /* 0x000fe40007ffe0ff */
[----:B--2---:R-:W-:-:S09]  /*03c0*/  IADD3 R3, PT, PT, R6, R8, R3 ;  /* 0x0000000806037210 */ /* 0x004fd20007ffe003 */
.L_x_6:
[----:B------:R-:W-:Y:S05]  /*03d0*/  BSYNC.RECONVERGENT B1 ;  /* 0x0000000000017941 */ /* 0x000fea0003800200 */
.L_x_5:
[----:B------:R-:W-:-:S13]  /*03e0*/  ISETP.LT.U32.OR P0, PT, R5, R4, P0 ;  /* 0x000000040500720c */ /* 0x000fda0000701470 */
[----:B------:R-:W-:Y:S05]  /*03f0*/  @!P0 BRA `(.L_x_7) ;  /* 0x0000000000188947 */ /* 0x000fea0003800000 */
[----:B------:R-:W0:Y:S02]  /*0400*/  LDC.64 R4, c[0x0][0x388] ;  /* 0x0000e200ff047b82 */ /* 0x000e240000000a00 */
[----:B0-----:R-:W-:-:S06]  /*0410*/  IMAD.WIDE.U32 R4, R2, 0x4, R4 ;  /* 0x0000000402047825 */ /* 0x001fcc00078e0004 */
[----:B------:R-:W2:Y:S02]  /*0420*/  LDG.E R4, desc[UR6][R4.64] ;  /* 0x0000000604047981 */ /* 0x000ea4000c1e1900 */
[----:B--2---:R-:W-:Y:S01]  /*0430*/  IMAD.IADD R3, R3, 0x1, R4 ;  /* 0x0000000103037824 */ /* 0x004fe200078e0204 */
[----:B------:R-:W-:Y:S06]  /*0440*/  BRA `(.L_x_7) ;  /* 0x0000000000047947 */ /* 0x000fec0003800000 */
.L_x_1:
[----:B------:R-:W-:-:S07]  /*0450*/  HFMA2 R3, -RZ, RZ, 0, 0 ;  /* 0x00000000ff037431 */ /* 0x000fce00000001ff */
.L_x_7:
[----:B------:R-:W-:Y:S05]  /*0460*/  BSYNC.RECONVERGENT B0 ;  /* 0x0000000000007941 */ /* 0x000fea0003800200 */
.L_x_0:
[----:B------:R-:W0:Y:S01]  /*0470*/  S2UR UR5, SR_CgaCtaId ;  /* 0x00000000000579c3 */ /* 0x000e220000008800 */
[----:B------:R-:W-:Y:S02]  /*0480*/  UMOV UR4, 0x400 ;  /* 0x0000040000047882 */ /* 0x000fe40000000000 */
[----:B0-----:R-:W-:-:S03]  /*0490*/  ULEA UR4, UR5, UR4, 0x18 ;  /* 0x0000000405047291 */ /* 0x001fc6000f8ec0ff */
[----:B------:R-:W-:-:S03]  /*04a0*/  UMOV UR5, 0x80 ;  /* 0x0000008000057882 */ /* 0x000fc60000000000 */
[----:B------:R-:W-:-:S05]  /*04b0*/  LEA R2, R0, UR4, 0x2 ;  /* 0x0000000400027c11 */ /* 0x000fca000f8e10ff */
[----:B------:R0:W-:Y:S02]  /*04c0*/  STS [R2], R3 ;  /* 0x0000000302007388 */ /* 0x0001e40000000800 */
.L_x_8:
[----:B------:R-:W-:Y:S01]  /*04d0*/  BAR.SYNC.DEFER_BLOCKING 0x0 ;  /* 0x0000000000007b1d */ /* 0x000fe20000010000 */
[----:B------:R-:W-:-:S13]  /*04e0*/  ISETP.GE.U32.AND P0, PT, R0, UR5, PT ;  /* 0x0000000500007c0c */ /* 0x000fda000bf06070 */
[----:B01----:R-:W-:Y:S01]  /*04f0*/  @!P0 VIADD R3, R0, UR5 ;  /* 0x0000000500038c36 */ /* 0x003fe20008000000 */
[----:B------:R-:W-:-:S04]  /*0500*/  USHF.R.U32.HI UR5, URZ, 0x1, UR5 ;  /* 0x00000001ff057899 */ /* 0x000fc80008011605 */
[----:B------:R-:W-:Y:S01]  /*0510*/  @!P0 LEA R4, R3, UR4, 0x2 ;  /* 0x0000000403048c11 */ /* 0x000fe2000f8e10ff */
[----:B------:R-:W-:Y:S01]  /*0520*/  UISETP.NE.U32.AND UP0, UPT, UR5, URZ, UPT ;  /* 0x000000ff0500728c */ /* 0x000fe2000bf05070 */
[----:B------:R-:W-:Y:S04]  /*0530*/  @!P0 LDS R3, [R2] ;  /* 0x0000000002038984 */ /* 0x000fe80000000800 */
[----:B------:R-:W0:Y:S02]  /*0540*/  @!P0 LDS R4, [R4] ;  /* 0x0000000004048984 */ /* 0x000e240000000800 */
[----:B0-----:R-:W-:-:S05]  /*0550*/  @!P0 IADD3 R3, PT, PT, R3, R4, RZ ;  /* 0x0000000403038210 */ /* 0x001fca0007ffe0ff */
[----:B------:R1:W-:Y:S01]  /*0560*/  @!P0 STS [R2], R3 ;  /* 0x0000000302008388 */ /* 0x0003e20000000800 */
[----:B------:R-:W-:Y:S05]  /*0570*/  BRA.U UP0, `(.L_x_8) ;  /* 0xfffffffd00d47547 */ /* 0x000fea000b83ffff */
[----:B------:R-:W-:-:S13]  /*0580*/  ISETP.NE.U32.AND P0, PT, R0, RZ, PT ;  /* 0x000000ff0000720c */ /* 0x000fda0003f05070 */
[----:B------:R-:W-:Y:S05]  /*0590*/  @P0 EXIT ;  /* 0x000000000000094d */ /* 0x000fea0003800000 */
[----:B------:R-:W0:Y:S01]  /*05a0*/  S2UR UR5, SR_CgaCtaId ;  /* 0x00000000000579c3 */ /* 0x000e220000008800 */
[----:B------:R-:W-:Y:S01]  /*05b0*/  UMOV UR4, 0x400 ;  /* 0x0000040000047882 */ /* 0x000fe20000000000 */
[----:B------:R-:W2:Y:S06]  /*05c0*/  S2R R7, SR_CTAID.X ;  /* 0x0000000000077919 */ /* 0x000eac0000002500 */
[----:B-1----:R-:W2:Y:S01]  /*05d0*/  LDC.64 R2, c[0x0][0x380] ;  /* 0x0000e000ff027b82 */ /* 0x002ea20000000a00 */
[----:B0-----:R-:W-:-:S09]  /*05e0*/  ULEA UR4, UR5, UR4, 0x18 ;  /* 0x0000000405047291 */ /* 0x001fd2000f8ec0ff */
[----:B------:R-:W0:Y:S01]  /*05f0*/  LDS R5, [UR4] ;  /* 0x00000004ff057984 */ /* 0x000e220008000800 */
[----:B--2---:R-:W-:-:S05]  /*0600*/  IMAD.WIDE.U32 R2, R7, 0x4, R2 ;  /* 0x0000000407027825 */ /* 0x004fca00078e0002 */
[----:B0-----:R-:W-:Y:S01]  /*0610*/  STG.E desc[UR6][R2.64], R5 ;  /* 0x0000000502007986 */ /* 0x001fe2000c101906 */
[----:B------:R-:W-:Y:S05]  /*0620*/  EXIT ;  /* 0x000000000000794d */ /* 0x000fea0003800000 */
.L_x_9:
[----:B------:R-:W-:-:S00]  /*0630*/  BRA `(.L_x_9) ;  /* 0xfffffffc00fc7947 */ /* 0x000fc0000383ffff */
[----:B------:R-:W-:-:S00]  /*0640*/  NOP ;  /* 0x0000000000007918 */ /* 0x000fc00000000000 */
        /* <DEDUP_REMOVED lines=11> */
.L_x_14:


//--------------------- .text._Z17histogram64KernelPjS_i --------------------------
	.section	.text._Z17histogram64KernelPjS_i,"ax",@progbits
	.align	128
.text._Z17histogram64KernelPjS_i:
        .type           _Z17histogram64KernelPjS_i,@function
        .size           _Z17histogram64KernelPjS_i,(.L_x_15 - _Z17histogram64KernelPjS_i)
        .other          _Z17histogram64KernelPjS_i,@"STO_CUDA_ENTRY STV_DEFAULT"
_Z17histogram64KernelPjS_i:
[----:B------:R-:W-:Y:S01]  /*0000*/  LDC R1, c[0x0][0x37c] ;  /* 0x0000df00ff017b82 */ /* 0x000fe20000000800 */
[----:B------:R-:W0:Y:S07]  /*0010*/  S2R R5, SR_CTAID.X ;  /* 0x0000000000057919 */ /* 0x000e2e0000002500 */
[----:B------:R-:W1:Y:S01]  /*0020*/  S2UR UR5, SR_CgaCtaId ;  /* 0x00000000000579c3 */ /* 0x000e620000008800 */
[----:B------:R-:W2:Y:S01]  /*0030*/  LDCU UR6, c[0x0][0x360] ;  /* 0x00006c00ff0677ac */ /* 0x000ea20008000800 */
[----:B------:R-:W-:Y:S01]  /*0040*/  BSSY.RECONVERGENT B0, `(.L_x_10) ;  /* 0x0000048000007945 */ /* 0x000fe20003800200 */
[----:B------:R-:W3:Y:S01]  /*0050*/  S2R R0, SR_TID.X ;  /* 0x0000000000007919 */ /* 0x000ee20000002100 */
[----:B------:R-:W4:Y:S01]  /*0060*/  LDCU UR8, c[0x0][0x390] ;  /* 0x00007200ff0877ac */ /* 0x000f220008000800 */
[----:B------:R-:W-:-:S02]  /*0070*/  UMOV UR4, 0x400 ;  /* 0x0000040000047882 */ /* 0x000fc40000000000 */
[----:B-1----:R-:W-:Y:S02]  /*0080*/  ULEA UR4, UR5, UR4, 0x18 ;  /* 0x0000000405047291 */ /* 0x002fe4000f8ec0ff */
[----:B--2---:R-:W-:Y:S01]  /*0090*/  USGXT UR5, UR6, 0x18 ;  /* 0x000000180605789a */ /* 0x004fe20008000200 */
[----:B------:R-:W1:Y:S01]  /*00a0*/  LDCU.64 UR6, c[0x0][0x358] ;  /* 0x00006b00ff0677ac */ /* 0x000e620008000a00 */
[----:B0-----:R-:W-:Y:S02]  /*00b0*/  SGXT R5, R5, 0x18 ;  /* 0x000000180505781a */ /* 0x001fe40000000200 */
[----:B---3--:R-:W-:-:S03]  /*00c0*/  LEA R2, R0, UR4, 0x2 ;  /* 0x0000000400027c11 */ /* 0x008fc6000f8e10ff */
[----:B------:R-:W-:Y:S01]  /*00d0*/  IMAD R5, R5, UR5, R0 ;  /* 0x0000000505057c24 */ /* 0x000fe2000f8e0200 */
[----:B------:R-:W-:Y:S01]  /*00e0*/  ISETP.GT.U32.AND P0, PT, R0, 0x3f, PT ;  /* 0x0000003f0000780c */ /* 0x000fe20003f04070 */
[----:B------:R0:W-:Y:S03]  /*00f0*/  STS [R2], RZ ;  /* 0x000000ff02007388 */ /* 0x0001e60000000800 */
[----:B----4-:R-:W-:Y:S01]  /*0100*/  ISETP.GE.AND P1, PT, R5, UR8, PT ;  /* 0x0000000805007c0c */ /* 0x010fe2000bf26270 */
[----:B------:R0:W-:Y:S04]  /*0110*/  STS [R2+0x100], RZ ;  /* 0x000100ff02007388 */ /* 0x0001e80000000800 */
        /* <DEDUP_REMOVED lines=13> */
[----:B------:R0:W-:Y:S01]  /*01f0*/  STS [R2+0xf00], RZ ;  /* 0x000f00ff02007388 */ /* 0x0001e20000000800 */
[----:B------:R-:W-:Y:S06]  /*0200*/  BAR.SYNC.DEFER_BLOCKING 0x0 ;  /* 0x0000000000007b1d */ /* 0x000fec0000010000 */
[----:B-1----:R-:W-:Y:S05]  /*0210*/  @P1 BRA `(.L_x_11) ;  /* 0x0000000000a81947 */ /* 0x002fea0003800000 */
[----:B------:R-:W1:Y:S01]  /*0220*/  LDC R6, c[0x0][0x370] ;  /* 0x0000dc00ff067b82 */ /* 0x000e620000000800 */
[C---:B------:R-:W-:Y:S02]  /*0230*/  LOP3.LUT R4, R0.reuse, 0xf, RZ, 0xc0, !PT ;  /* 0x0000000f00047812 */ /* 0x040fe400078ec0ff */
[----:B------:R-:W-:-:S05]  /*0240*/  LOP3.LUT R7, R0, 0xffffffc0, RZ, 0xc0, !PT ;  /* 0xffffffc000077812 */ /* 0x000fca00078ec0ff */
[----:B0-----:R-:W0:Y:S01]  /*0250*/  LDC.64 R2, c[0x0][0x388] ;  /* 0x0000e200ff027b82 */ /* 0x001e220000000a00 */
[----:B------:R-:W-:Y:S02]  /*0260*/  IMAD R7, R4, 0x4, R7 ;  /* 0x0000000404077824 */ /* 0x000fe400078e0207 */
[----:B------:R-:W-:-:S05]  /*0270*/  IMAD.SHL.U32 R4, R0, 0x4000000, RZ ;  /* 0x0400000000047824 */ /* 0x000fca00078e00ff */
[----:B------:R-:W-:Y:S02]  /*0280*/  LEA.HI R4, R4, R7, RZ, 0x2 ;  /* 0x0000000704047211 */ /* 0x000fe400078f10ff */
[----:B-1----:R-:W-:-:S05]  /*0290*/  SGXT R6, R6, 0x18 ;  /* 0x000000180606781a */ /* 0x002fca0000000200 */
[----:B------:R-:W-:Y:S02]  /*02a0*/  IMAD R6, R6, UR5, RZ ;  /* 0x0000000506067c24 */ /* 0x000fe4000f8e02ff */
[----:B0-----:R-:W-:-:S07]  /*02b0*/  IMAD.WIDE R2, R5, 0x4, R2 ;  /* 0x0000000405027825 */ /* 0x001fce00078e0202 */
.L_x_12:
[----:B-1----:R0:W2:Y:S01]  /*02c0*/  LDG.E R7, desc[UR6][R2.64] ;  /* 0x0000000602077981 */ /* 0x0020a2000c1e1900 */
[----:B------:R-:W-:-:S05]  /*02d0*/  IMAD.IADD R5, R6, 0x1, R5 ;  /* 0x0000000106057824 */ /* 0x000fca00078e0205 */
[----:B------:R-:W-:Y:S01]  /*02e0*/  ISETP.GE.AND P1, PT, R5, UR8, PT ;  /* 0x0000000805007c0c */ /* 0x000fe2000bf26270 */
[----:B0-----:R-:W-:-:S04]  /*02f0*/  IMAD.WIDE R2, R6, 0x4, R2 ;  /* 0x0000000406027825 */ /* 0x001fc800078e0202 */
[C---:B--2---:R-:W-:Y:S02]  /*0300*/  IMAD.SHL.U32 R8, R7.reuse, 0x1000000, RZ ;  /* 0x0100000007087824 */ /* 0x044fe400078e00ff */
[C---:B------:R-:W-:Y:S02]  /*0310*/  IMAD.U32 R10, R7.reuse, 0x10000, RZ ;  /* 0x00010000070a7824 */ /* 0x040fe400078e00ff */
[----:B------:R-:W-:Y:S01]  /*0320*/  IMAD.SHL.U32 R12, R7, 0x100, RZ ;  /* 0x00000100070c7824 */ /* 0x000fe200078e00ff */
[----:B------:R-:W-:Y:S02]  /*0330*/  SHF.R.U32.HI R8, RZ, 0x1a, R8 ;  /* 0x0000001aff087819 */ /* 0x000fe40000011608 */
[----:B------:R-:W-:Y:S02]  /*0340*/  SHF.R.U32.HI R10, RZ, 0x1a, R10 ;  /* 0x0000001aff0a7819 */ /* 0x000fe4000001160a */
[----:B------:R-:W-:Y:S02]  /*0350*/  SGXT R9, R8, 0x18 ;  /* 0x000000180809781a */ /* 0x000fe40000000200 */
[----:B------:R-:W-:-:S02]  /*0360*/  SGXT R11, R10, 0x18 ;  /* 0x000000180a0b781a */ /* 0x000fc40000000200 */
[----:B------:R-:W-:Y:S01]  /*0370*/  SHF.R.U32.HI R12, RZ, 0x1a, R12 ;  /* 0x0000001aff0c7819 */ /* 0x000fe2000001160c */
[--C-:B------:R-:W-:Y:S01]  /*0380*/  IMAD R8, R9, 0x40, R4.reuse ;  /* 0x0000004009087824 */ /* 0x100fe200078e0204 */
[----:B------:R-:W-:Y:S01]  /*0390*/  SHF.R.U32.HI R7, RZ, 0x1a, R7 ;  /* 0x0000001aff077819 */ /* 0x000fe20000011607 */
[--C-:B------:R-:W-:Y:S01]  /*03a0*/  IMAD R10, R11, 0x40, R4.reuse ;  /* 0x000000400b0a7824 */ /* 0x100fe200078e0204 */
[----:B------:R-:W-:Y:S02]  /*03b0*/  SGXT R13, R12, 0x18 ;  /* 0x000000180c0d781a */ /* 0x000fe40000000200 */
[----:B------:R-:W0:Y:S01]  /*03c0*/  LDS.U8 R9, [R8+UR4] ;  /* 0x0000000408097984 */ /* 0x000e220008000000 */
[----:B------:R-:W-:Y:S02]  /*03d0*/  SGXT R7, R7, 0x18 ;  /* 0x000000180707781a */ /* 0x000fe40000000200 */
[----:B------:R-:W-:-:S03]  /*03e0*/  IMAD R12, R13, 0x40, R4 ;  /* 0x000000400d0c7824 */ /* 0x000fc600078e0204 */
[----:B------:R-:W-:Y:S02]  /*03f0*/  IMAD R7, R7, 0x40, R4 ;  /* 0x0000004007077824 */ /* 0x000fe400078e0204 */
[----:B0-----:R-:W-:-:S05]  /*0400*/  VIADD R9, R9, 0x1 ;  /* 0x0000000109097836 */ /* 0x001fca0000000000 */
[----:B------:R-:W-:Y:S04]  /*0410*/  STS.U8 [R8+UR4], R9 ;  /* 0x0000000908007988 */ /* 0x000fe80008000004 */
[----:B------:R-:W0:Y:S02]  /*0420*/  LDS.U8 R11, [R10+UR4] ;  /* 0x000000040a0b7984 */ /* 0x000e240008000000 */
[----:B0-----:R-:W-:-:S05]  /*0430*/  VIADD R11, R11, 0x1 ;  /* 0x000000010b0b7836 */ /* 0x001fca0000000000 */
[----:B------:R-:W-:Y:S04]  /*0440*/  STS.U8 [R10+UR4], R11 ;  /* 0x0000000b0a007988 */ /* 0x000fe80008000004 */
[----:B------:R-:W0:Y:S02]  /*0450*/  LDS.U8 R13, [R12+UR4] ;  /* 0x000000040c0d7984 */ /* 0x000e240008000000 */
[----:B0-----:R-:W-:-:S05]  /*0460*/  VIADD R13, R13, 0x1 ;  /* 0x000000010d0d7836 */ /* 0x001fca0000000000 */
[----:B------:R-:W-:Y:S04]  /*0470*/  STS.U8 [R12+UR4], R13 ;  /* 0x0000000d0c007988 */ /* 0x000fe80008000004 */
[----:B------:R-:W0:Y:S02]  /*0480*/  LDS.U8 R8, [R7+UR4] ;  /* 0x0000000407087984 */ /* 0x000e240008000000 */
[----:B0-----:R-:W-:-:S05]  /*0490*/  VIADD R8, R8, 0x1 ;  /* 0x0000000108087836 */ /* 0x001fca0000000000 */
[----:B------:R1:W-:Y:S01]  /*04a0*/  STS.U8 [R7+UR4], R8 ;  /* 0x0000000807007988 */ /* 0x0003e20008000004 */
[----:B------:R-:W-:Y:S05]  /*04b0*/  @!P1 BRA `(.L_x_12) ;  /* 0xfffffffc00809947 */ /* 0x000fea000383ffff */
.L_x_11:
[----:B------:R-:W-:Y:S05]  /*04c0*/  BSYNC.RECONVERGENT B0 ;  /* 0x0000000000007941 */ /* 0x000fea0003800200 */
.L_x_10:
[----:B------:R-:W-:Y:S06]  /*04d0*/  BAR.SYNC.DEFER_BLOCKING 0x0 ;  /* 0x0000000000007b1d */ /* 0x000fec0000010000 */
[----:B------:R-:W-:Y:S05]  /*04e0*/  @P0 EXIT ;  /* 0x000000000000094d */ /* 0x000fea0003800000 */
[C---:B------:R-:W-:Y:S01]  /*04f0*/  IMAD.SHL.U32 R25, R0.reuse, 0x4, RZ ;  /* 0x0000000400197824 */ /* 0x040fe200078e00ff */
[----:B0-----:R-:W-:-:S04]  /*0500*/  SGXT R2, R0, 0x18 ;  /* 0x000000180002781a */ /* 0x001fc80000000200 */
[----:B------:R-:W-:-:S04]  /*0510*/  LOP3.LUT R25, R25, 0x3c, RZ, 0xe2, !PT ;  /* 0x0000003c19197812 */ /* 0x000fc800078ee2ff */
[C---:B------:R-:W-:Y:S01]  /*0520*/  ISETP.NE.AND P0, PT, R25.reuse, 0x3f, PT ;  /* 0x0000003f1900780c */ /* 0x040fe20003f05270 */
[----:B------:R-:W-:Y:S02]  /*0530*/  VIADD R29, R25, 0x1 ;  /* 0x00000001191d7836 */ /* 0x000fe40000000000 */
[----:B------:R-:W-:-:S03]  /*0540*/  IMAD R14, R2, 0x40, R25 ;  /* 0x00000040020e7824 */ /* 0x000fc600078e0219 */
[----:B------:R-:W-:-:S03]  /*0550*/  SEL R29, R29, RZ, P0 ;  /* 0x000000ff1d1d7207 */ /* 0x000fc60000000000 */
[----:B------:R-:W-:Y:S01]  /*0560*/  LDS.U8 R14, [R14+UR4] ;  /* 0x000000040e0e7984 */ /* 0x000fe20008000000 */
        /* <DEDUP_REMOVED lines=9> */
[----:B------:R-:W0:Y:S01]  /*0600*/  LDS.U8 R18, [R18+UR4] ;  /* 0x0000000412127984 */ /* 0x000e220008000000 */
        /* <DEDUP_REMOVED lines=9> */
[----:B------:R-:W2:Y:S01]  /*06a0*/  LDS.U8 R22, [R22+UR4] ;  /* 0x0000000416167984 */ /* 0x000ea20008000000 */
        /* <DEDUP_REMOVED lines=9> */
[----:B------:R-:W3:Y:S01]  /*0740*/  LDS.U8 R15, [R15+UR4] ;  /* 0x000000040f0f7984 */ /* 0x000ee20008000000 */
[C---:B------:R-:W-:Y:S01]  /*0750*/  ISETP.NE.AND P0, PT, R11.reuse, 0x3f, PT ;  /* 0x0000003f0b00780c */ /* 0x040fe20003f05270 */
[----:B------:R-:W-:Y:S01]  /*0760*/  VIADD R10, R11, 0x1 ;  /* 0x000000010b0a7836 */ /* 0x000fe20000000000 */
[----:B0-----:R-:W-:Y:S01]  /*0770*/  IADD3 R14, PT, PT, R18, R16, R14 ;  /* 0x00000010120e7210 */ /* 0x001fe20007ffe00e */
[----:B------:R-:W-:-:S03]  /*0780*/  IMAD R24, R2, 0x40, R11 ;  /* 0x0000004002187824 */ /* 0x000fc600078e020b */
[----:B------:R-:W-:-:S04]  /*0790*/  SEL R10, R10, RZ, P0 ;  /* 0x000000ff0a0a7207 */ /* 0x000fc80000000000 */
[C---:B------:R-:W-:Y:S01]  /*07a0*/  ISETP.NE.AND P0, PT, R10.reuse, 0x3f, PT ;  /* 0x0000003f0a00780c */ /* 0x040fe20003f05270 */
[----:B-1----:R-:W-:Y:S02]  /*07b0*/  VIADD R7, R10, 0x1 ;  /* 0x000000010a077836 */ /* 0x002fe40000000000 */
[----:B------:R-:W-:Y:S02]  /*07c0*/  IMAD R16, R2, 0x40, R10 ;  /* 0x0000004002107824 */ /* 0x000fe400078e020a */
[----:B------:R-:W-:Y:S01]  /*07d0*/  LDS.U8 R10, [R24+UR4] ;  /* 0x00000004180a7984 */ /* 0x000fe20008000000 */
[----:B------:R-:W-:Y:S02]  /*07e0*/  SEL R7, R7, RZ, P0 ;  /* 0x000000ff07077207 */ /* 0x000fe40000000000 */
[----:B--2---:R-:W-:Y:S01]  /*07f0*/  IADD3 R22, PT, PT, R22, R20, R14 ;  /* 0x0000001416167210 */ /* 0x004fe20007ffe00e */
[----:B------:R-:W0:Y:S02]  /*0800*/  LDS.U8 R16, [R16+UR4] ;  /* 0x0000000410107984 */ /* 0x000e240008000000 */
[C---:B------:R-:W-:Y:S01]  /*0810*/  VIADD R5, R7.reuse, 0x1 ;  /* 0x0000000107057836 */ /* 0x040fe20000000000 */
[----:B------:R-:W-:Y:S01]  /*0820*/  ISETP.NE.AND P0, PT, R7, 0x3f, PT ;  /* 0x0000003f0700780c */ /* 0x000fe20003f05270 */
[----:B------:R-:W-:-:S03]  /*0830*/  IMAD R18, R2, 0x40, R7 ;  /* 0x0000004002127824 */ /* 0x000fc600078e0207 */
[----:B------:R-:W-:-:S03]  /*0840*/  SEL R5, R5, RZ, P0 ;  /* 0x000000ff05057207 */ /* 0x000fc60000000000 */
[----:B------:R-:W-:Y:S01]  /*0850*/  LDS.U8 R18, [R18+UR4] ;  /* 0x0000000412127984 */ /* 0x000fe20008000000 */
[C---:B------:R-:W-:Y:S01]  /*0860*/  ISETP.NE.AND P0, PT, R5.reuse, 0x3f, PT ;  /* 0x0000003f0500780c */ /* 0x040fe20003f05270 */
[----:B------:R-:W-:Y:S02]  /*0870*/  VIADD R3, R5, 0x1 ;  /* 0x0000000105037836 */ /* 0x000fe40000000000 */
[----:B------:R-:W-:-:S03]  /*0880*/  IMAD R20, R2, 0x40, R5 ;  /* 0x0000004002147824 */ /* 0x000fc600078e0205 */
[----:B------:R-:W-:-:S03]  /*0890*/  SEL R3, R3, RZ, P0 ;  /* 0x000000ff03037207 */ /* 0x000fc60000000000 */
[----:B------:R-:W1:Y:S01]  /*08a0*/  LDS.U8 R20, [R20+UR4] ;  /* 0x0000000414147984 */ /* 0x000e620008000000 */
[C---:B------:R-:W-:Y:S01]  /*08b0*/  ISETP.NE.AND P0, PT, R3.reuse, 0x3f, PT ;  /* 0x0000003f0300780c */ /* 0x040fe20003f05270 */
[----:B------:R-:W-:Y:S01]  /*08c0*/  VIADD R9, R3, 0x1 ;  /* 0x0000000103097836 */ /* 0x000fe20000000000 */
[----:B---3--:R-:W-:Y:S01]  /*08d0*/  IADD3 R15, PT, PT, R15, R12, R22 ;  /* 0x0000000c0f0f7210 */ /* 0x008fe20007ffe016 */
        /* <DEDUP_REMOVED lines=9> */
[----:B------:R-:W-:Y:S01]  /*0970*/  VIADD R8, R19, 0x1 ;  /* 0x0000000113087836 */ /* 0x000fe20000000000 */
[----:B0-----:R-:W-:-:S04]  /*0980*/  IADD3 R10, PT, PT, R16, R10, R15 ;  /* 0x0000000a100a7210 */ /* 0x001fc80007ffe00f */
[----:B------:R-:W-:-:S04]  /*0990*/  SEL R8, R8, RZ, P0 ;  /* 0x000000ff08087207 */ /* 0x000fc80000000000 */
[C---:B------:R-:W-:Y:S01]  /*09a0*/  ISETP.NE.AND P0, PT, R8.reuse, 0x3f, PT ;  /* 0x0000003f0800780c */ /* 0x040fe20003f05270 */
[----:B------:R-:W-:-:S05]  /*09b0*/  VIADD R4, R8, 0x1 ;  /* 0x0000000108047836 */ /* 0x000fca0000000000 */
[----:B------:R-:W-:Y:S02]  /*09c0*/  SEL R4, R4, RZ, P0 ;  /* 0x000000ff04047207 */ /* 0x000fe40000000000 */
[----:B-1----:R-:W-:Y:S01]  /*09d0*/  IADD3 R20, PT, PT, R20, R18, R10 ;  /* 0x0000001214147210 */ /* 0x002fe20007ffe00a */
[----:B------:R-:W-:Y:S01]  /*09e0*/  IMAD R10, R2, 0x40, R8 ;  /* 0x00000040020a7824 */ /* 0x000fe200078e0208 */
[C---:B------:R-:W-:Y:S01]  /*09f0*/  ISETP.NE.AND P0, PT, R4.reuse, 0x3f, PT ;  /* 0x0000003f0400780c */ /* 0x040fe20003f05270 */
[----:B------:R-:W-:Y:S02]  /*0a00*/  VIADD R6, R4, 0x1 ;  /* 0x0000000104067836 */ /* 0x000fe40000000000 */
[----:B------:R-:W-:Y:S02]  /*0a10*/  IMAD R16, R2, 0x40, R4 ;  /* 0x0000004002107824 */ /* 0x000fe400078e0204 */
[----:B------:R-:W-:Y:S01]  /*0a20*/  LDS.U8 R10, [R10+UR4] ;  /* 0x000000040a0a7984 */ /* 0x000fe20008000000 */
[----:B------:R-:W-:-:S03]  /*0a30*/  SEL R6, R6, RZ, P0 ;  /* 0x000000ff06067207 */ /* 0x000fc60000000000 */
[----:B------:R-:W-:Y:S01]  /*0a40*/  LDS.U8 R16, [R16+UR4] ;  /* 0x0000000410107984 */ /* 0x000fe20008000000 */
[C---:B------:R-:W-:Y:S01]  /*0a50*/  ISETP.NE.AND P0, PT, R6.reuse, 0x3f, PT ;  /* 0x0000003f0600780c */ /* 0x040fe20003f05270 */
[----:B------:R-:W-:Y:S02]  /*0a60*/  VIADD R27, R6, 0x1 ;  /* 0x00000001061b7836 */ /* 0x000fe40000000000 */
[----:B------:R-:W-:-:S03]  /*0a70*/  IMAD R18, R2, 0x40, R6 ;  /* 0x0000004002127824 */ /* 0x000fc600078e0206 */
[----:B------:R-:W-:Y:S02]  /*0a80*/  SEL R27, R27, RZ, P0 ;  /* 0x000000ff1b1b7207 */ /* 0x000fe40000000000 */
[----:B--2---:R-:W-:Y:S01]  /*0a90*/  IADD3 R20, PT, PT, R14, R12, R20 ;  /* 0x0000000c0e147210 */ /* 0x004fe20007ffe014 */
        /* <DEDUP_REMOVED lines=12> */
[----:B------:R-:W-:-:S05]  /*0b60*/  VIADD R25, R23, 0x1 ;  /* 0x0000000117197836 */ /* 0x000fca0000000000 */
[----:B------:R-:W-:-:S04]  /*0b70*/  SEL R25, R25, RZ, P0 ;  /* 0x000000ff19197207 */ /* 0x000fc80000000000 */
        /* <DEDUP_REMOVED lines=24> */
[----:B------:R-:W-:Y:S01]  /*0d00*/  SEL R3, R22, RZ, P0 ;  /* 0x000000ff16037207 */ /* 0x000fe20000000000 */
[----:B------:R-:W-:-:S03]  /*0d10*/  IMAD R22, R2, 0x40, R19 ;  /* 0x0000004002167824 */ /* 0x000fc600078e0213 */
[C---:B------:R-:W-:Y:S01]  /*0d20*/  ISETP.NE.AND P0, PT, R3.reuse, 0x3f, PT ;  /* 0x0000003f0300780c */ /* 0x040fe20003f05270 */
[----:B------:R-:W-:Y:S01]  /*0d30*/  VIADD R9, R3, 0x1 ;  /* 0x0000000103097836 */ /* 0x000fe20000000000 */
[----:B------:R0:W1:Y:S04]  /*0d40*/  LDS.U8 R8, [R22+UR4] ;  /* 0x0000000416087984 */ /* 0x0000680008000000 */
[----:B------:R-:W-:-:S04]  /*0d50*/  SEL R9, R9, RZ, P0 ;  /* 0x000000ff09097207 */ /* 0x000fc80000000000 */
[C---:B------:R-:W-:Y:S01]  /*0d60*/  ISETP.NE.AND P0, PT, R9.reuse, 0x3f, PT ;  /* 0x0000003f0900780c */ /* 0x040fe20003f05270 */
[----:B------:R-:W-:Y:S02]  /*0d70*/  VIADD R15, R9, 0x1 ;  /* 0x00000001090f7836 */ /* 0x000fe40000000000 */
[----:B0-----:R-:W-:-:S03]  /*0d80*/  IMAD R22, R2, 0x40, R23 ;  /* 0x0000004002167824 */ /* 0x001fc600078e0217 */
        /* <DEDUP_REMOVED lines=10> */
[----:B------:R-:W-:Y:S01]  /*0e30*/  VIADD R6, R4, 0x1 ;  /* 0x0000000104067836 */ /* 0x000fe20000000000 */
[----:B-1----:R-:W-:-:S04]  /*0e40*/  IADD3 R10, PT, PT, R10, R8, R20 ;  /* 0x000000080a0a7210 */ /* 0x002fc80007ffe014 */
[----:B------:R-:W-:Y:S02]  /*0e50*/  SEL R6, R6, RZ, P0 ;  /* 0x000000ff06067207 */ /* 0x000fe40000000000 */
[----:B------:R-:W-:Y:S01]  /*0e60*/  IADD3 R23, PT, PT, R18, R16, R10 ;  /* 0x0000001012177210 */ /* 0x000fe20007ffe00a */
[----:B------:R-:W-:Y:S01]  /*0e70*/  IMAD R16, R2, 0x40, R25 ;  /* 0x0000004002107824 */ /* 0x000fe200078e0219 */
[C---:B------:R-:W-:Y:S01]  /*0e80*/  ISETP.NE.AND P0, PT, R6.reuse, 0x3f, PT ;  /* 0x0000003f0600780c */ /* 0x040fe20003f05270 */
[----:B------:R-:W-:Y:S01]  /*0e90*/  VIADD R29, R6, 0x1 ;  /* 0x00000001061d7836 */ /* 0x000fe20000000000 */
[----:B------:R0:W-:Y:S01]  /*0ea0*/  LDS.U8 R10, [R22+UR4] ;  /* 0x00000004160a7984 */ /* 0x0001e20008000000 */
[----:B------:R-:W-:Y:S01]  /*0eb0*/  IMAD R18, R2, 0x40, R21 ;  /* 0x0000004002127824 */ /* 0x000fe200078e0215 */
[----:B------:R-:W-:Y:S01]  /*0ec0*/  IADD3 R12, PT, PT, R12, R14, R23 ;  /* 0x0000000e0c0c7210 */ /* 0x000fe20007ffe017 */
[C---:B------:R-:W-:Y:S01]  /*0ed0*/  IMAD R14, R2.reuse, 0x40, R7 ;  /* 0x00000040020e7824 */ /* 0x040fe200078e0207 */
[----:B------:R-:W-:Y:S01]  /*0ee0*/  SEL R29, R29, RZ, P0 ;  /* 0x000000ff1d1d7207 */ /* 0x000fe20000000000 */
[----:B------:R-:W1:Y:S01]  /*0ef0*/  LDS.U8 R16, [R16+UR4] ;  /* 0x0000000410107984 */ /* 0x000e620008000000 */
[----:B------:R-:W-:-:S02]  /*0f00*/  IMAD R7, R2, 0x40, R3 ;  /* 0x0000004002077824 */ /* 0x000fc400078e0203 */
[C---:B------:R-:W-:Y:S01]  /*0f10*/  ISETP.NE.AND P0, PT, R29.reuse, 0x3f, PT ;  /* 0x0000003f1d00780c */ /* 0x040fe20003f05270 */
[----:B------:R-:W-:Y:S01]  /*0f20*/  VIADD R27, R29, 0x1 ;  /* 0x000000011d1b7836 */ /* 0x000fe20000000000 */
[----:B------:R-:W-:Y:S01]  /*0f30*/  LDS.U8 R18, [R18+UR4] ;  /* 0x0000000412127984 */ /* 0x000fe20008000000 */
[C---:B0-----:R-:W-:Y:S02]  /*0f40*/  IMAD R22, R2.reuse, 0x40, R11 ;  /* 0x0000004002167824 */ /* 0x041fe400078e020b */
[C---:B------:R-:W-:Y:S01]  /*0f50*/  IMAD R6, R2.reuse, 0x40, R6 ;  /* 0x0000004002067824 */ /* 0x040fe200078e0206 */
[----:B------:R-:W-:Y:S01]  /*0f60*/  SEL R27, R27, RZ, P0 ;  /* 0x000000ff1b1b7207 */ /* 0x000fe20000000000 */
[----:B------:R-:W-:Y:S01]  /*0f70*/  LDS.U8 R14, [R14+UR4] ;  /* 0x000000040e0e7984 */ /* 0x000fe20008000000 */
[----:B------:R-:W-:Y:S02]  /*0f80*/  IMAD R29, R2, 0x40, R29 ;  /* 0x00000040021d7824 */ /* 0x000fe400078e021d */
[C---:B------:R-:W-:Y:S01]  /*0f90*/  ISETP.NE.AND P0, PT, R27.reuse, 0x3f, PT ;  /* 0x0000003f1b00780c */ /* 0x040fe20003f05270 */
[----:B------:R-:W-:Y:S01]  /*0fa0*/  VIADD R8, R27, 0x1 ;  /* 0x000000011b087836 */ /* 0x000fe20000000000 */
[----:B------:R-:W-:Y:S04]  /*0fb0*/  LDS.U8 R22, [R22+UR4] ;  /* 0x0000000416167984 */ /* 0x000fe80008000000 */
[----:B------:R-:W-:Y:S01]  /*0fc0*/  SEL R8, R8, RZ, P0 ;  /* 0x000000ff08087207 */ /* 0x000fe20000000000 */
[----:B------:R-:W-:Y:S03]  /*0fd0*/  LDS.U8 R6, [R6+UR4] ;  /* 0x0000000406067984 */ /* 0x000fe60008000000 */
[C---:B------:R-:W-:Y:S01]  /*0fe0*/  ISETP.NE.AND P0, PT, R8.reuse, 0x3f, PT ;  /* 0x0000003f0800780c */ /* 0x040fe20003f05270 */
[----:B------:R-:W-:-:S02]  /*0ff0*/  VIADD R20, R8, 0x1 ;  /* 0x0000000108147836 */ /* 0x000fc40000000000 */
[----:B------:R-:W-:-:S03]  /*1000*/  IMAD R8, R2, 0x40, R8 ;  /* 0x0000004002087824 */ /* 0x000fc600078e0208 */
[----:B------:R-:W-:Y:S01]  /*1010*/  SEL R21, R20, RZ, P0 ;  /* 0x000000ff14157207 */ /* 0x000fe20000000000 */
[----:B------:R-:W-:Y:S02]  /*1020*/  IMAD R20, R2, 0x40, R17 ;  /* 0x0000004002147824 */ /* 0x000fe400078e0211 */
[----:B------:R-:W-:Y:S01]  /*1030*/  LDS.U8 R8, [R8+UR4] ;  /* 0x0000000408087984 */ /* 0x000fe20008000000 */
[C---:B------:R-:W-:Y:S01]  /*1040*/  ISETP.NE.AND P0, PT, R21.reuse, 0x3f, PT ;  /* 0x0000003f1500780c */ /* 0x040fe20003f05270 */
[----:B------:R-:W-:Y:S02]  /*1050*/  VIADD R17, R21, 0x1 ;  /* 0x0000000115117836 */ /* 0x000fe40000000000 */
[----:B------:R-:W0:Y:S03]  /*1060*/  LDS.U8 R20, [R20+UR4] ;  /* 0x0000000414147984 */ /* 0x000e260008000000 */
[----:B------:R-:W-:-:S02]  /*1070*/  SEL R17, R17, RZ, P0 ;  /* 0x000000ff11117207 */ /* 0x000fc40000000000 */
[----:B-1----:R-:W-:Y:S01]  /*1080*/  IADD3 R12, PT, PT, R16, R10, R12 ;  /* 0x0000000a100c7210 */ /* 0x002fe20007ffe00c */
[----:B------:R-:W-:Y:S01]  /*1090*/  IMAD R16, R2, 0x40, R9 ;  /* 0x0000004002107824 */ /* 0x000fe200078e0209 */
[C---:B------:R-:W-:Y:S01]  /*10a0*/  ISETP.NE.AND P0, PT, R17.reuse, 0x3f, PT ;  /* 0x0000003f1100780c */ /* 0x040fe20003f05270 */
[----:B------:R-:W-:-:S04]  /*10b0*/  VIADD R23, R17, 0x1 ;  /* 0x0000000111177836 */ /* 0x000fc80000000000 */
[----:B------:R-:W-:Y:S01]  /*10c0*/  LDS.U8 R16, [R16+UR4] ;  /* 0x0000000410107984 */ /* 0x000fe20008000000 */
[----:B------:R-:W-:-:S04]  /*10d0*/  SEL R23, R23, RZ, P0 ;  /* 0x000000ff17177207 */ /* 0x000fc80000000000 */
[C---:B------:R-:W-:Y:S01]  /*10e0*/  ISETP.NE.AND P0, PT, R23.reuse, 0x3f, PT ;  /* 0x0000003f1700780c */ /* 0x040fe20003f05270 */
[----:B------:R-:W-:Y:S02]  /*10f0*/  VIADD R25, R23, 0x1 ;  /* 0x0000000117197836 */ /* 0x000fe40000000000 */
[----:B------:R-:W-:-:S03]  /*1100*/  IMAD R23, R2, 0x40, R23 ;  /* 0x0000004002177824 */ /* 0x000fc600078e0217 */
[----:B------:R-:W-:-:S04]  /*1110*/  SEL R25, R25, RZ, P0 ;  /* 0x000000ff19197207 */ /* 0x000fc80000000000 */
[C---:B------:R-:W-:Y:S01]  /*1120*/  ISETP.NE.AND P0, PT, R25.reuse, 0x3f, PT ;  /* 0x0000003f1900780c */ /* 0x040fe20003f05270 */
[----:B------:R-:W-:-:S05]  /*1130*/  VIADD R11, R25, 0x1 ;  /* 0x00000001190b7836 */ /* 0x000fca0000000000 */
[----:B------:R-:W-:-:S04]  /*1140*/  SEL R11, R11, RZ, P0 ;  /* 0x000000ff0b0b7207 */ /* 0x000fc80000000000 */
[C---:B------:R-:W-:Y:S01]  /*1150*/  ISETP.NE.AND P0, PT, R11.reuse, 0x3f, PT ;  /* 0x0000003f0b00780c */ /* 0x040fe20003f05270 */
[----:B------:R-:W-:Y:S01]  /*1160*/  VIADD R10, R11, 0x1 ;  /* 0x000000010b0a7836 */ /* 0x000fe20000000000 */
[----:B0-----:R-:W-:Y:S01]  /*1170*/  IADD3 R18, PT, PT, R20, R18, R12 ;  /* 0x0000001214127210 */ /* 0x001fe20007ffe00c */
[----:B------:R-:W-:-:S03]  /*1180*/  IMAD R20, R2, 0x40, R19 ;  /* 0x0000004002147824 */ /* 0x000fc600078e0213 */
[----:B------:R-:W-:Y:S02]  /*1190*/  SEL R10, R10, RZ, P0 ;  /* 0x000000ff0a0a7207 */ /* 0x000fe40000000000 */
[----:B------:R-:W-:Y:S01]  /*11a0*/  IADD3 R22, PT, PT, R22, R13, R18 ;  /* 0x0000000d16167210 */ /* 0x000fe20007ffe012 */
[----:B------:R-:W-:Y:S01]  /*11b0*/  IMAD R18, R2, 0x40, R4 ;  /* 0x0000004002127824 */ /* 0x000fe200078e0204 */
[C---:B------:R-:W-:Y:S01]  /*11c0*/  ISETP.NE.AND P0, PT, R10.reuse, 0x3f, PT ;  /* 0x0000003f0a00780c */ /* 0x040fe20003f05270 */
[----:B------:R-:W-:Y:S01]  /*11d0*/  VIADD R12, R10, 0x1 ;  /* 0x000000010a0c7836 */ /* 0x000fe20000000000 */
[----:B------:R0:W1:Y:S01]  /*11e0*/  LDS.U8 R13, [R7+UR4] ;  /* 0x00000004070d7984 */ /* 0x0000620008000000 */
[----:B------:R-:W-:Y:S01]  /*11f0*/  IADD3 R5, PT, PT, R14, R5, R22 ;  /* 0x000000050e057210 */ /* 0x000fe20007ffe016 */
[----:B------:R-:W-:Y:S02]  /*1200*/  IMAD R22, R2, 0x40, R11 ;  /* 0x0000004002167824 */ /* 0x000fe400078e020b */
[----:B------:R-:W-:Y:S01]  /*1210*/  SEL R12, R12, RZ, P0 ;  /* 0x000000ff0c0c7207 */ /* 0x000fe20000000000 */
[----:B------:R-:W2:Y:S01]  /*1220*/  LDS.U8 R20, [R20+UR4] ;  /* 0x0000000414147984 */ /* 0x000ea20008000000 */
[----:B------:R-:W-:-:S02]  /*1230*/  IMAD R10, R2, 0x40, R10 ;  /* 0x00000040020a7824 */ /* 0x000fc400078e020a */
[C---:B------:R-:W-:Y:S01]  /*1240*/  ISETP.NE.AND P0, PT, R12.reuse, 0x3f, PT ;  /* 0x0000003f0c00780c */ /* 0x040fe20003f05270 */
[----:B------:R-:W-:Y:S01]  /*1250*/  VIADD R3, R12, 0x1 ;  /* 0x000000010c037836 */ /* 0x000fe20000000000 */
[----:B------:R-:W3:Y:S01]  /*1260*/  LDS.U8 R18, [R18+UR4] ;  /* 0x0000000412127984 */ /* 0x000ee20008000000 */
[----:B------:R-:W-:-:S03]  /*1270*/  IMAD R12, R2, 0x40, R12 ;  /* 0x00000040020c7824 */ /* 0x000fc600078e020c */
[----:B------:R-:W-:Y:S01]  /*1280*/  SEL R3, R3, RZ, P0 ;  /* 0x000000ff03037207 */ /* 0x000fe20000000000 */
[----:B------:R-:W-:Y:S03]  /*1290*/  LDS.U8 R22, [R22+UR4] ;  /* 0x0000000416167984 */ /* 0x000fe60008000000 */
        /* <DEDUP_REMOVED lines=8> */
[----:B------:R-:W-:-:S03]  /*1320*/  SEL R4, R4, RZ, P0 ;  /* 0x000000ff04047207 */ /* 0x000fc60000000000 */
[----:B------:R-:W-:Y:S01]  /*1330*/  LDS.U8 R19, [R19+UR4] ;  /* 0x0000000413137984 */ /* 0x000fe20008000000 */
[C---:B------:R-:W-:Y:S01]  /*1340*/  ISETP.NE.AND P0, PT, R4.reuse, 0x3f, PT ;  /* 0x0000003f0400780c */ /* 0x040fe20003f05270 */
[----:B0-----:R-:W-:Y:S01]  /*1350*/  VIADD R7, R4, 0x1 ;  /* 0x0000000104077836 */ /* 0x001fe20000000000 */
[----:B-1----:R-:W-:Y:S01]  /*1360*/  IADD3 R5, PT, PT, R16, R13, R5 ;  /* 0x0000000d10057210 */ /* 0x002fe20007ffe005 */
[----:B------:R-:W-:-:S03]  /*1370*/  IMAD R16, R2, 0x40, R25 ;  /* 0x0000004002107824 */ /* 0x000fc600078e0219 */
[----:B------:R-:W-:Y:S02]  /*1380*/  SEL R7, R7, RZ, P0 ;  /* 0x000000ff07077207 */ /* 0x000fe40000000000 */
[----:B--2---:R-:W-:Y:S01]  /*1390*/  IADD3 R5, PT, PT, R20, R15, R5 ;  /* 0x0000000f14057210 */ /* 0x004fe20007ffe005 */
[----:B------:R-:W-:Y:S01]  /*13a0*/  IMAD R20, R2, 0x40, R21 ;  /* 0x0000004002147824 */ /* 0x000fe200078e0215 */
[C---:B------:R-:W-:Y:S01]  /*13b0*/  ISETP.NE.AND P0, PT, R7.reuse, 0x3f, PT ;  /* 0x0000003f0700780c */ /* 0x040fe20003f05270 */
[----:B------:R-:W-:Y:S01]  /*13c0*/  VIADD R9, R7, 0x1 ;  /* 0x0000000107097836 */ /* 0x000fe20000000000 */
[----:B---3--:R-:W-:Y:S01]  /*13d0*/  IADD3 R6, PT, PT, R6, R18, R5 ;  /* 0x0000001206067210 */ /* 0x008fe20007ffe005 */
[----:B------:R-:W-:Y:S01]  /*13e0*/  IMAD R18, R2, 0x40, R17 ;  /* 0x0000004002127824 */ /* 0x000fe200078e0211 */
[----:B------:R-:W-:Y:S02]  /*13f0*/  LDS.U8 R16, [R16+UR4] ;  /* 0x0000000410107984 */ /* 0x000fe40008000000 */
[----:B------:R-:W-:-:S02]  /*1400*/  SEL R9, R9, RZ, P0 ;  /* 0x000000ff09097207 */ /* 0x000fc40000000000 */
[----:B------:R-:W-:Y:S02]  /*1410*/  LDS.U8 R20, [R20+UR4] ;  /* 0x0000000414147984 */ /* 0x000fe40008000000 */
[C---:B------:R-:W-:Y:S01]  /*1420*/  ISETP.NE.AND P0, PT, R9.reuse, 0x3f, PT ;  /* 0x0000003f0900780c */ /* 0x040fe20003f05270 */
[----:B------:R-:W-:Y:S01]  /*1430*/  VIADD R14, R9, 0x1 ;  /* 0x00000001090e7836 */ /* 0x000fe20000000000 */
[----:B------:R-:W-:Y:S04]  /*1440*/  LDS.U8 R18, [R18+UR4] ;  /* 0x0000000412127984 */ /* 0x000fe80008000000 */
[----:B------:R-:W-:-:S04]  /*1450*/  SEL R13, R14, RZ, P0 ;  /* 0x000000ff0e0d7207 */ /* 0x000fc80000000000 */
[C---:B------:R-:W-:Y:S01]  /*1460*/  ISETP.NE.AND P0, PT, R13.reuse, 0x3f, PT ;  /* 0x0000003f0d00780c */ /* 0x040fe20003f05270 */
[----:B------:R-:W-:-:S05]  /*1470*/  VIADD R14, R13, 0x1 ;  /* 0x000000010d0e7836 */ /* 0x000fca0000000000 */
[----:B------:R-:W-:Y:S01]  /*1480*/  SEL R5, R14, RZ, P0 ;  /* 0x000000ff0e057207 */ /* 0x000fe20000000000 */
[----:B------:R-:W-:Y:S02]  /*1490*/  IMAD R14, R2, 0x40, R27 ;  /* 0x00000040020e7824 */ /* 0x000fe400078e021b */
[----:B------:R-:W-:Y:S01]  /*14a0*/  LDS.U8 R27, [R29+UR4] ;  /* 0x000000041d1b7984 */ /* 0x000fe20008000000 */
[C---:B------:R-:W-:Y:S01]  /*14b0*/  ISETP.NE.AND P0, PT, R5.reuse, 0x3f, PT ;  /* 0x0000003f0500780c */ /* 0x040fe20003f05270 */
[----:B------:R-:W-:Y:S02]  /*14c0*/  VIADD R15, R5, 0x1 ;  /* 0x00000001050f7836 */ /* 0x000fe40000000000 */
[----:B------:R-:W0:Y:S03]  /*14d0*/  LDS.U8 R14, [R14+UR4] ;  /* 0x000000040e0e7984 */ /* 0x000e260008000000 */
[----:B------:R-:W-:Y:S01]  /*14e0*/  SEL R15, R15, RZ, P0 ;  /* 0x000000ff0f0f7207 */ /* 0x000fe20000000000 */
[----:B------:R1:W2:Y:S03]  /*14f0*/  LDS.U8 R29, [R23+UR4] ;  /* 0x00000004171d7984 */ /* 0x0002a60008000000 */
        /* <DEDUP_REMOVED lines=10> */
[----:B-1----:R-:W-:Y:S01]  /*15a0*/  VIADD R23, R21, 0x1 ;  /* 0x0000000115177836 */ /* 0x002fe20000000000 */
[----:B0-----:R-:W-:Y:S01]  /*15b0*/  IADD3 R27, PT, PT, R14, R27, R6 ;  /* 0x0000001b0e1b7210 */ /* 0x001fe20007ffe006 */
[----:B------:R-:W-:-:S03]  /*15c0*/  IMAD R14, R2, 0x40, R3 ;  /* 0x00000040020e7824 */ /* 0x000fc600078e0203 */
[----:B------:R-:W-:Y:S01]  /*15d0*/  SEL R23, R23, RZ, P0 ;  /* 0x000000ff17177207 */ /* 0x000fe20000000000 */
[----:B------:R-:W-:Y:S01]  /*15e0*/  IMAD R3, R2, 0x40, R4 ;  /* 0x0000004002037824 */ /* 0x000fe200078e0204 */
[----:B------:R-:W-:Y:S01]  /*15f0*/  IADD3 R8, PT, PT, R20, R8, R27 ;  /* 0x0000000814087210 */ /* 0x000fe20007ffe01b */
[----:B------:R0:W1:Y:S01]  /*1600*/  LDS.U8 R4, [R14+UR4] ;  /* 0x000000040e047984 */ /* 0x0000620008000000 */
[C---:B------:R-:W-:Y:S01]  /*1610*/  ISETP.NE.AND P0, PT, R23.reuse, 0x3f, PT ;  /* 0x0000003f1700780c */ /* 0x040fe20003f05270 */
[----:B------:R-:W-:Y:S01]  /*1620*/  VIADD R25, R23, 0x1 ;  /* 0x0000000117197836 */ /* 0x000fe20000000000 */
[----:B--2---:R-:W-:Y:S01]  /*1630*/  IADD3 R29, PT, PT, R29, R18, R8 ;  /* 0x000000121d1d7210 */ /* 0x004fe20007ffe008 */
[----:B------:R-:W-:Y:S01]  /*1640*/  LDS.U8 R3, [R3+UR4] ;  /* 0x0000000403037984 */ /* 0x000fe20008000000 */
[C---:B------:R-:W-:Y:S02]  /*1650*/  IMAD R18, R2.reuse, 0x40, R11 ;  /* 0x0000004002127824 */ /* 0x040fe400078e020b */
[----:B------:R-:W-:Y:S01]  /*1660*/  SEL R25, R25, RZ, P0 ;  /* 0x000000ff19197207 */ /* 0x000fe20000000000 */
[----:B0-----:R-:W-:Y:S01]  /*1670*/  IMAD R14, R2, 0x40, R5 ;  /* 0x00000040020e7824 */ /* 0x001fe200078e0205 */
[----:B------:R-:W-:Y:S01]  /*1680*/  IADD3 R29, PT, PT, R22, R16, R29 ;  /* 0x00000010161d7210 */ /* 0x000fe20007ffe01d */
[----:B------:R-:W-:Y:S01]  /*1690*/  IMAD R5, R2, 0x40, R17 ;  /* 0x0000004002057824 */ /* 0x000fe200078e0211 */
[C---:B------:R-:W-:Y:S01]  /*16a0*/  ISETP.NE.AND P0, PT, R25.reuse, 0x3f, PT ;  /* 0x0000003f1900780c */ /* 0x040fe20003f05270 */
[----:B------:R-:W-:Y:S01]  /*16b0*/  VIADD R27, R25, 0x1 ;  /* 0x00000001191b7836 */ /* 0x000fe20000000000 */
[----:B------:R-:W-:Y:S01]  /*16c0*/  IADD3 R6, PT, PT, R12, R10, R29 ;  /* 0x0000000a0c067210 */ /* 0x000fe20007ffe01d */
[C---:B------:R-:W-:Y:S01]  /*16d0*/  IMAD R10, R2.reuse, 0x40, R9 ;  /* 0x00000040020a7824 */ /* 0x040fe200078e0209 */
[----:B------:R-:W-:Y:S01]  /*16e0*/  LDS.U8 R14, [R14+UR4] ;  /* 0x000000040e0e7984 */ /* 0x000fe20008000000 */
[C---:B------:R-:W-:Y:S01]  /*16f0*/  IMAD R12, R2.reuse, 0x40, R7 ;  /* 0x00000040020c7824 */ /* 0x040fe200078e0207 */
[----:B------:R-:W-:Y:S01]  /*1700*/  SEL R27, R27, RZ, P0 ;  /* 0x000000ff1b1b7207 */ /* 0x000fe20000000000 */
[C---:B------:R-:W-:Y:S01]  /*1710*/  IMAD R7, R2.reuse, 0x40, R13 ;  /* 0x0000004002077824 */ /* 0x040fe200078e020d */
[----:B------:R-:W-:Y:S01]  /*1720*/  LDS.U8 R5, [R5+UR4] ;  /* 0x0000000405057984 */ /* 0x000fe20008000000 */
[C---:B------:R-:W-:Y:S01]  /*1730*/  IMAD R16, R2.reuse, 0x40, R21 ;  /* 0x0000004002107824 */ /* 0x040fe200078e0215 */
[C---:B------:R-:W-:Y:S01]  /*1740*/  ISETP.NE.AND P0, PT, R27.reuse, 0x3f, PT ;  /* 0x0000003f1b00780c */ /* 0x040fe20003f05270 */
[----:B------:R-:W-:Y:S01]  /*1750*/  VIADD R8, R27, 0x1 ;  /* 0x000000011b087836 */ /* 0x000fe20000000000 */
[----:B------:R-:W0:Y:S01]  /*1760*/  LDS.U8 R12, [R12+UR4] ;  /* 0x000000040c0c7984 */ /* 0x000e220008000000 */
[----:B------:R-:W-:-:S02]  /*1770*/  IMAD R13, R2, 0x40, R15 ;  /* 0x00000040020d7824 */ /* 0x000fc400078e020f */
[----:B------:R-:W-:Y:S01]  /*1780*/  IMAD R11, R2, 0x40, R23 ;  /* 0x00000040020b7824 */ /* 0x000fe200078e0217 */
[----:B------:R-:W-:Y:S01]  /*1790*/  SEL R29, R8, RZ, P0 ;  /* 0x000000ff081d7207 */ /* 0x000fe20000000000 */
[----:B------:R-:W-:Y:S01]  /*17a0*/  LDS.U8 R10, [R10+UR4] ;  /* 0x000000040a0a7984 */ /* 0x000fe20008000000 */
[C---:B------:R-:W-:Y:S02]  /*17b0*/  IMAD R15, R2.reuse, 0x40, R25 ;  /* 0x00000040020f7824 */ /* 0x040fe400078e0219 */
[C---:B------:R-:W-:Y:S01]  /*17c0*/  ISETP.NE.AND P0, PT, R29.reuse, 0x3f, PT ;  /* 0x0000003f1d00780c */ /* 0x040fe20003f05270 */
[----:B------:R-:W-:Y:S01]  /*17d0*/  VIADD R8, R29, 0x1 ;  /* 0x000000011d087836 */ /* 0x000fe20000000000 */
[----:B------:R-:W2:Y:S01]  /*17e0*/  LDS.U8 R7, [R7+UR4] ;  /* 0x0000000407077984 */ /* 0x000ea20008000000 */
[C---:B------:R-:W-:Y:S02]  /*17f0*/  IMAD R27, R2.reuse, 0x40, R27 ;  /* 0x00000040021b7824 */ /* 0x040fe400078e021b */
[----:B------:R-:W-:Y:S01]  /*1800*/  IMAD R20, R2, 0x40, R29 ;  /* 0x0000004002147824 */ /* 0x000fe200078e021d */
[----:B------:R-:W-:Y:S01]  /*1810*/  SEL R8, R8, RZ, P0 ;  /* 0x000000ff08087207 */ /* 0x000fe20000000000 */
[----:B------:R-:W3:Y:S01]  /*1820*/  LDS.U8 R13, [R13+UR4] ;  /* 0x000000040d0d7984 */ /* 0x000ee20008000000 */
[----:B-1----:R-:W-:-:S03]  /*1830*/  IADD3 R6, PT, PT, R19, R4, R6 ;  /* 0x0000000413067210 */ /* 0x002fc60007ffe006 */
[C---:B------:R-:W-:Y:S01]  /*1840*/  VIADD R9, R8.reuse, 0x1 ;  /* 0x0000000108097836 */ /* 0x040fe20000000000 */
[----:B------:R-:W-:Y:S01]  /*1850*/  ISETP.NE.AND P0, PT, R8, 0x3f, PT ;  /* 0x0000003f0800780c */ /* 0x000fe20003f05270 */
[----:B------:R-:W1:Y:S01]  /*1860*/  LDS.U8 R18, [R18+UR4] ;  /* 0x0000000412127984 */ /* 0x000e620008000000 */
[C---:B------:R-:W-:Y:S02]  /*1870*/  IMAD R25, R2.reuse, 0x40, R8 ;  /* 0x0000004002197824 */ /* 0x040fe400078e0208 */
[----:B------:R-:W-:Y:S01]  /*1880*/  SEL R9, R9, RZ, P0 ;  /* 0x000000ff09097207 */ /* 0x000fe20000000000 */
[----:B------:R-:W-:Y:S03]  /*1890*/  LDS.U8 R16, [R16+UR4] ;  /* 0x0000000410107984 */ /* 0x000fe60008000000 */
[C---:B------:R-:W-:Y:S01]  /*18a0*/  ISETP.NE.AND P0, PT, R9.reuse, 0x3f, PT ;  /* 0x0000003f0900780c */ /* 0x040fe20003f05270 */
[----:B------:R-:W-:Y:S01]  /*18b0*/  VIADD R17, R9, 0x1 ;  /* 0x0000000109117836 */ /* 0x000fe20000000000 */
[----:B------:R-:W4:Y:S01]  /*18c0*/  LDS.U8 R11, [R11+UR4] ;  /* 0x000000040b0b7984 */ /* 0x000f220008000000 */
[----:B------:R-:W-:-:S03]  /*18d0*/  IMAD R26, R2, 0x40, R9 ;  /* 0x00000040021a7824 */ /* 0x000fc600078e0209 */
[----:B------:R-:W-:Y:S01]  /*18e0*/  SEL R17, R17, RZ, P0 ;  /* 0x000000ff11117207 */ /* 0x000fe20000000000 */
[----:B------:R-:W-:Y:S03]  /*18f0*/  LDS.U8 R15, [R15+UR4] ;  /* 0x000000040f0f7984 */ /* 0x000fe60008000000 */
[C---:B------:R-:W-:Y:S01]  /*1900*/  ISETP.NE.AND P0, PT, R17.reuse, 0x3f, PT ;  /* 0x0000003f1100780c */ /* 0x040fe20003f05270 */
[----:B------:R-:W-:Y:S01]  /*1910*/  VIADD R21, R17, 0x1 ;  /* 0x0000000111157836 */ /* 0x000fe20000000000 */
[----:B------:R-:W5:Y:S01]  /*1920*/  LDS.U8 R8, [R27+UR4] ;  /* 0x000000041b087984 */ /* 0x000f620008000000 */
[----:B------:R-:W-:Y:S01]  /*1930*/  IMAD R22, R2, 0x40, R17 ;  /* 0x0000004002167824 */ /* 0x000fe200078e0211 */
[----:B0-----:R-:W-:Y:S02]  /*1940*/  IADD3 R3, PT, PT, R12, R3, R6 ;  /* 0x000000030c037210 */ /* 0x001fe40007ffe006 */
[----:B------:R-:W-:Y:S01]  /*1950*/  SEL R21, R21, RZ, P0 ;  /* 0x000000ff15157207 */ /* 0x000fe20000000000 */
[----:B------:R-:W-:Y:S03]  /*1960*/  LDS.U8 R20, [R20+UR4] ;  /* 0x0000000414147984 */ /* 0x000fe60008000000 */
[C---:B------:R-:W-:Y:S01]  /*1970*/  ISETP.NE.AND P0, PT, R21.reuse, 0x3f, PT ;  /* 0x0000003f1500780c */ /* 0x040fe20003f05270 */
[----:B------:R-:W-:Y:S01]  /*1980*/  VIADD R23, R21, 0x1 ;  /* 0x0000000115177836 */ /* 0x000fe20000000000 */
[----:B------:R-:W0:Y:S01]  /*1990*/  LDS.U8 R9, [R25+UR4] ;  /* 0x0000000419097984 */ /* 0x000e220008000000 */
[----:B------:R-:W-:Y:S01]  /*19a0*/  IMAD R24, R2, 0x40, R21 ;  /* 0x0000004002187824 */ /* 0x000fe200078e0215 */
[----:B--2---:R-:W-:-:S02]  /*19b0*/  IADD3 R3, PT, PT, R7, R10, R3 ;  /* 0x0000000a07037210 */ /* 0x004fc40007ffe003 */
[----:B------:R-:W-:Y:S01]  /*19c0*/  SEL R23, R23, RZ, P0 ;  /* 0x000000ff17177207 */ /* 0x000fe20000000000 */
[----:B------:R-:W-:Y:S01]  /*19d0*/  LDS.U8 R17, [R26+UR4] ;  /* 0x000000041a117984 */ /* 0x000fe20008000000 */
[----:B---3--:R-:W-:Y:S02]  /*19e0*/  IADD3 R13, PT, PT, R13, R14, R3 ;  /* 0x0000000e0d0d7210 */ /* 0x008fe40007ffe003 */
[C---:B------:R-:W-:Y:S01]  /*19f0*/  ISETP.NE.AND P0, PT, R23.reuse, 0x3f, PT ;  /* 0x0000003f1700780c */ /* 0x040fe20003f05270 */
[----:B------:R-:W-:Y:S01]  /*1a00*/  VIADD R28, R23, 0x1 ;  /* 0x00000001171c7836 */ /* 0x000fe20000000000 */
[----:B------:R-:W2:Y:S01]  /*1a10*/  LDS.U8 R22, [R22+UR4] ;  /* 0x0000000416167984 */ /* 0x000ea20008000000 */
[----:B------:R-:W-:Y:S01]  /*1a20*/  IMAD R21, R2, 0x40, R23 ;  /* 0x0000004002157824 */ /* 0x000fe200078e0217 */
[----:B-1----:R-:W-:Y:S02]  /*1a30*/  IADD3 R5, PT, PT, R18, R5, R13 ;  /* 0x0000000512057210 */ /* 0x002fe40007ffe00d */
[----:B------:R-:W-:Y:S01]  /*1a40*/  SEL R29, R28, RZ, P0 ;  /* 0x000000ff1c1d7207 */ /* 0x000fe20000000000 */
[----:B------:R-:W-:Y:S04]  /*1a50*/  LDS.U8 R24, [R24+UR4] ;  /* 0x0000000418187984 */ /* 0x000fe80008000000 */
[----:B------:R-:W-:Y:S01]  /*1a60*/  IMAD R23, R2, 0x40, R29 ;  /* 0x0000004002177824 */ /* 0x000fe200078e021d */
[----:B------:R-:W1:Y:S01]  /*1a70*/  LDS.U8 R21, [R21+UR4] ;  /* 0x0000000415157984 */ /* 0x000e620008000000 */
[----:B------:R-:W3:Y:S01]  /*1a80*/  LDC.64 R2, c[0x0][0x380] ;  /* 0x0000e000ff027b82 */ /* 0x000ee20000000a00 */
[----:B----4-:R-:W-:-:S02]  /*1a90*/  IADD3 R5, PT, PT, R11, R16, R5 ;  /* 0x000000100b057210 */ /* 0x010fc40007ffe005 */
[----:B------:R-:W4:Y:S02]  /*1aa0*/  LDS.U8 R4, [R23+UR4] ;  /* 0x0000000417047984 */ /* 0x000f240008000000 */
[----:B-----5:R-:W-:-:S04]  /*1ab0*/  IADD3 R5, PT, PT, R8, R15, R5 ;  /* 0x0000000f08057210 */ /* 0x020fc80007ffe005 */
[----:B0-----:R-:W-:Y:S01]  /*1ac0*/  IADD3 R5, PT, PT, R9, R20, R5 ;  /* 0x0000001409057210 */ /* 0x001fe20007ffe005 */
[----:B---3--:R-:W-:-:S03]  /*1ad0*/  IMAD.WIDE R2, R0, 0x4, R2 ;  /* 0x0000000400027825 */ /* 0x008fc600078e0202 */
[----:B--2---:R-:W-:-:S04]  /*1ae0*/  IADD3 R5, PT, PT, R22, R17, R5 ;  /* 0x0000001116057210 */ /* 0x004fc80007ffe005 */
[----:B-1----:R-:W-:-:S05]  /*1af0*/  IADD3 R5, PT, PT, R21, R24, R5 ;  /* 0x0000001815057210 */ /* 0x002fca0007ffe005 */
[----:B----4-:R-:W-:-:S05]  /*1b00*/  IMAD.IADD R5, R4, 0x1, R5 ;  /* 0x0000000104057824 */ /* 0x010fca00078e0205 */
[----:B------:R-:W-:Y:S01]  /*1b10*/  REDG.E.ADD.STRONG.GPU desc[UR6][R2.64], R5 ;  /* 0x000000050200798e */ /* 0x000fe2000c12e106 */
[----:B------:R-:W-:Y:S05]  /*1b20*/  EXIT ;  /* 0x000000000000794d */ /* 0x000fea0003800000 */
.L_x_13:
        /* <DEDUP_REMOVED lines=13> */
.L_x_15:


//--------------------- .nv.shared._Z22mergeHistogram64KernelPjS_j --------------------------
	.section	.nv.shared._Z22mergeHistogram64KernelPjS_j,"aw",@nobits
	.sectionflags	@""
	.align	4
.nv.shared._Z22mergeHistogram64KernelPjS_j:
	.zero		2048


//--------------------- .nv.shared.reserved.0     --------------------------
	.section	.nv.shared.reserved.0,"aw",@nobits
	.weak		__nv_reservedSMEM_offset_0_alias
	.size		__nv_reservedSMEM_offset_0_alias, 0, 64
	.other		__nv_reservedSMEM_offset_0_alias,@"STO_CUDA_RESERVED_SHARED STV_DEFAULT"
__nv_reservedSMEM_offset_0_alias:
	.zero		0
	.zero		64


//--------------------- .nv.shared._Z17histogram64KernelPjS_i --------------------------
	.section	.nv.shared._Z17histogram64KernelPjS_i,"aw",@nobits
	.sectionflags	@""
.nv.shared._Z17histogram64KernelPjS_i:
	.zero		5120


//--------------------- .nv.constant0._Z22mergeHistogram64KernelPjS_j --------------------------
	.section	.nv.constant0._Z22mergeHistogram64KernelPjS_j,"a",@progbits
	.sectionflags	@""
	.align	4
.nv.constant0._Z22mergeHistogram64KernelPjS_j:
	.zero		916


//--------------------- .nv.constant0._Z17histogram64KernelPjS_i --------------------------
	.section	.nv.constant0._Z17histogram64KernelPjS_i,"a",@progbits
	.sectionflags	@""
	.align	4
.nv.constant0._Z17histogram64KernelPjS_i:
	.zero		916


//--------------------- SYMBOLS --------------------------

	.type		.nv.reservedSmem.offset0,@object
	.size		.nv.reservedSmem.offset0,0x4
	.type		.nv.reservedSmem.cap,@object
	.size		.nv.reservedSmem.cap,0x4
